//
// Generated by NVIDIA NVVM Compiler
//
// Compiler Build ID: CL-36424714
// Cuda compilation tools, release 13.0, V13.0.88
// Based on NVVM 20.0.0
//

.version 9.0
.target sm_100
.address_size 64

	// .globl	_Z10initCurandP17curandStateXORWOWy
.global .align 4 .b8 precalc_xorwow_matrix[102400];
.global .align 4 .b8 precalc_xorwow_offset_matrix[102400];
.global .align 4 .b8 mrg32k3aM1[2304];
.global .align 4 .b8 mrg32k3aM2[2304];
.global .align 4 .b8 mrg32k3aM1SubSeq[2016];
.global .align 4 .b8 mrg32k3aM2SubSeq[2016];
.global .align 4 .b8 mrg32k3aM1Seq[2304];
.global .align 4 .b8 mrg32k3aM2Seq[2304];
.const .align 8 .b8 __cr_lgamma_table[72];

.visible .entry _Z10initCurandP17curandStateXORWOWy(
	.param .u64 .ptr .align 1 _Z10initCurandP17curandStateXORWOWy_param_0,
	.param .u64 _Z10initCurandP17curandStateXORWOWy_param_1
)
{
	.reg .pred 	%p<24>;
	.reg .b32 	%r<419>;
	.reg .b64 	%rd<28>;

	ld.param.u64 	%rd8, [_Z10initCurandP17curandStateXORWOWy_param_0];
	ld.param.u64 	%rd9, [_Z10initCurandP17curandStateXORWOWy_param_1];
	cvta.to.global.u64 	%rd10, %rd8;
	mov.u32 	%r182, %ctaid.x;
	mov.u32 	%r183, %ntid.x;
	mov.u32 	%r184, %tid.x;
	mov.u32 	%r185, %ctaid.y;
	mov.u32 	%r186, %ntid.y;
	mov.u32 	%r187, %tid.y;
	mad.lo.s32 	%r188, %r185, %r186, %r187;
	mov.u32 	%r189, %nctaid.x;
	mad.lo.s32 	%r190, %r188, %r189, %r182;
	mad.lo.s32 	%r191, %r190, %r183, %r184;
	cvt.s64.s32 	%rd27, %r191;
	shr.u64 	%rd11, %rd27, 30;
	xor.b64  	%rd12, %rd11, %rd27;
	mul.lo.s64 	%rd13, %rd12, -4658895280553007687;
	shr.u64 	%rd14, %rd13, 27;
	xor.b64  	%rd15, %rd14, %rd13;
	mul.lo.s64 	%rd16, %rd15, -7723592293110705685;
	shr.u64 	%rd17, %rd16, 31;
	xor.b64  	%rd18, %rd17, %rd16;
	add.s64 	%rd19, %rd18, %rd9;
	mul.wide.s32 	%rd20, %r191, 48;
	add.s64 	%rd2, %rd10, %rd20;
	cvt.u32.u64 	%r192, %rd19;
	xor.b32  	%r193, %r192, -1429050551;
	mul.lo.s32 	%r194, %r193, 1099087573;
	{ .reg .b32 tmp; mov.b64 {tmp, %r195}, %rd19; }
	xor.b32  	%r196, %r195, -136515619;
	mul.lo.s32 	%r197, %r196, -1703105765;
	add.s32 	%r198, %r194, %r197;
	add.s32 	%r199, %r198, 6615241;
	add.s32 	%r200, %r194, 123456789;
	st.global.v2.u32 	[%rd2], {%r199, %r200};
	xor.b32  	%r201, %r194, 362436069;
	add.s32 	%r202, %r197, 521288629;
	st.global.v2.u32 	[%rd2+8], {%r201, %r202};
	xor.b32  	%r203, %r197, 88675123;
	add.s32 	%r204, %r194, 5783321;
	st.global.v2.u32 	[%rd2+16], {%r203, %r204};
	setp.eq.s32 	%p1, %r191, 0;
	@%p1 bra 	$L__BB0_42;
	mov.b32 	%r325, 0;
$L__BB0_2:
	and.b64  	%rd4, %rd27, 3;
	setp.eq.s64 	%p2, %rd4, 0;
	@%p2 bra 	$L__BB0_41;
	mul.wide.u32 	%rd21, %r325, 3200;
	mov.u64 	%rd22, precalc_xorwow_matrix;
	add.s64 	%rd5, %rd22, %rd21;
	cvt.u32.u64 	%r2, %rd4;
	mov.b32 	%r326, 0;
$L__BB0_4:
	mov.b32 	%r339, 0;
	mov.u32 	%r340, %r339;
	mov.u32 	%r341, %r339;
	mov.u32 	%r342, %r339;
	mov.u32 	%r343, %r339;
	mov.u32 	%r332, %r339;
$L__BB0_5:
	mul.wide.u32 	%rd23, %r332, 4;
	add.s64 	%rd24, %rd2, %rd23;
	ld.global.u32 	%r10, [%rd24+4];
	shl.b32 	%r11, %r332, 5;
	mov.b32 	%r338, 0;
$L__BB0_6:
	.pragma "nounroll";
	shr.u32 	%r209, %r10, %r338;
	and.b32  	%r210, %r209, 1;
	setp.eq.b32 	%p3, %r210, 1;
	not.pred 	%p4, %p3;
	add.s32 	%r211, %r11, %r338;
	mul.lo.s32 	%r212, %r211, 5;
	mul.wide.u32 	%rd25, %r212, 4;
	add.s64 	%rd6, %rd5, %rd25;
	@%p4 bra 	$L__BB0_8;
	ld.global.u32 	%r213, [%rd6];
	xor.b32  	%r343, %r343, %r213;
	ld.global.u32 	%r214, [%rd6+4];
	xor.b32  	%r342, %r342, %r214;
	ld.global.u32 	%r215, [%rd6+8];
	xor.b32  	%r341, %r341, %r215;
	ld.global.u32 	%r216, [%rd6+12];
	xor.b32  	%r340, %r340, %r216;
	ld.global.u32 	%r217, [%rd6+16];
	xor.b32  	%r339, %r339, %r217;
$L__BB0_8:
	and.b32  	%r219, %r209, 2;
	setp.eq.s32 	%p5, %r219, 0;
	@%p5 bra 	$L__BB0_10;
	ld.global.u32 	%r220, [%rd6+20];
	xor.b32  	%r343, %r343, %r220;
	ld.global.u32 	%r221, [%rd6+24];
	xor.b32  	%r342, %r342, %r221;
	ld.global.u32 	%r222, [%rd6+28];
	xor.b32  	%r341, %r341, %r222;
	ld.global.u32 	%r223, [%rd6+32];
	xor.b32  	%r340, %r340, %r223;
	ld.global.u32 	%r224, [%rd6+36];
	xor.b32  	%r339, %r339, %r224;
$L__BB0_10:
	and.b32  	%r226, %r209, 4;
	setp.eq.s32 	%p6, %r226, 0;
	@%p6 bra 	$L__BB0_12;
	ld.global.u32 	%r227, [%rd6+40];
	xor.b32  	%r343, %r343, %r227;
	ld.global.u32 	%r228, [%rd6+44];
	xor.b32  	%r342, %r342, %r228;
	ld.global.u32 	%r229, [%rd6+48];
	xor.b32  	%r341, %r341, %r229;
	ld.global.u32 	%r230, [%rd6+52];
	xor.b32  	%r340, %r340, %r230;
	ld.global.u32 	%r231, [%rd6+56];
	xor.b32  	%r339, %r339, %r231;
$L__BB0_12:
	and.b32  	%r233, %r209, 8;
	setp.eq.s32 	%p7, %r233, 0;
	@%p7 bra 	$L__BB0_14;
	ld.global.u32 	%r234, [%rd6+60];
	xor.b32  	%r343, %r343, %r234;
	ld.global.u32 	%r235, [%rd6+64];
	xor.b32  	%r342, %r342, %r235;
	ld.global.u32 	%r236, [%rd6+68];
	xor.b32  	%r341, %r341, %r236;
	ld.global.u32 	%r237, [%rd6+72];
	xor.b32  	%r340, %r340, %r237;
	ld.global.u32 	%r238, [%rd6+76];
	xor.b32  	%r339, %r339, %r238;
$L__BB0_14:
	and.b32  	%r240, %r209, 16;
	setp.eq.s32 	%p8, %r240, 0;
	@%p8 bra 	$L__BB0_16;
	ld.global.u32 	%r241, [%rd6+80];
	xor.b32  	%r343, %r343, %r241;
	ld.global.u32 	%r242, [%rd6+84];
	xor.b32  	%r342, %r342, %r242;
	ld.global.u32 	%r243, [%rd6+88];
	xor.b32  	%r341, %r341, %r243;
	ld.global.u32 	%r244, [%rd6+92];
	xor.b32  	%r340, %r340, %r244;
	ld.global.u32 	%r245, [%rd6+96];
	xor.b32  	%r339, %r339, %r245;
$L__BB0_16:
	and.b32  	%r247, %r209, 32;
	setp.eq.s32 	%p9, %r247, 0;
	@%p9 bra 	$L__BB0_18;
	ld.global.u32 	%r248, [%rd6+100];
	xor.b32  	%r343, %r343, %r248;
	ld.global.u32 	%r249, [%rd6+104];
	xor.b32  	%r342, %r342, %r249;
	ld.global.u32 	%r250, [%rd6+108];
	xor.b32  	%r341, %r341, %r250;
	ld.global.u32 	%r251, [%rd6+112];
	xor.b32  	%r340, %r340, %r251;
	ld.global.u32 	%r252, [%rd6+116];
	xor.b32  	%r339, %r339, %r252;
$L__BB0_18:
	and.b32  	%r254, %r209, 64;
	setp.eq.s32 	%p10, %r254, 0;
	@%p10 bra 	$L__BB0_20;
	ld.global.u32 	%r255, [%rd6+120];
	xor.b32  	%r343, %r343, %r255;
	ld.global.u32 	%r256, [%rd6+124];
	xor.b32  	%r342, %r342, %r256;
	ld.global.u32 	%r257, [%rd6+128];
	xor.b32  	%r341, %r341, %r257;
	ld.global.u32 	%r258, [%rd6+132];
	xor.b32  	%r340, %r340, %r258;
	ld.global.u32 	%r259, [%rd6+136];
	xor.b32  	%r339, %r339, %r259;
$L__BB0_20:
	and.b32  	%r261, %r209, 128;
	setp.eq.s32 	%p11, %r261, 0;
	@%p11 bra 	$L__BB0_22;
	ld.global.u32 	%r262, [%rd6+140];
	xor.b32  	%r343, %r343, %r262;
	ld.global.u32 	%r263, [%rd6+144];
	xor.b32  	%r342, %r342, %r263;
	ld.global.u32 	%r264, [%rd6+148];
	xor.b32  	%r341, %r341, %r264;
	ld.global.u32 	%r265, [%rd6+152];
	xor.b32  	%r340, %r340, %r265;
	ld.global.u32 	%r266, [%rd6+156];
	xor.b32  	%r339, %r339, %r266;
$L__BB0_22:
	and.b32  	%r268, %r209, 256;
	setp.eq.s32 	%p12, %r268, 0;
	@%p12 bra 	$L__BB0_24;
	ld.global.u32 	%r269, [%rd6+160];
	xor.b32  	%r343, %r343, %r269;
	ld.global.u32 	%r270, [%rd6+164];
	xor.b32  	%r342, %r342, %r270;
	ld.global.u32 	%r271, [%rd6+168];
	xor.b32  	%r341, %r341, %r271;
	ld.global.u32 	%r272, [%rd6+172];
	xor.b32  	%r340, %r340, %r272;
	ld.global.u32 	%r273, [%rd6+176];
	xor.b32  	%r339, %r339, %r273;
$L__BB0_24:
	and.b32  	%r275, %r209, 512;
	setp.eq.s32 	%p13, %r275, 0;
	@%p13 bra 	$L__BB0_26;
	ld.global.u32 	%r276, [%rd6+180];
	xor.b32  	%r343, %r343, %r276;
	ld.global.u32 	%r277, [%rd6+184];
	xor.b32  	%r342, %r342, %r277;
	ld.global.u32 	%r278, [%rd6+188];
	xor.b32  	%r341, %r341, %r278;
	ld.global.u32 	%r279, [%rd6+192];
	xor.b32  	%r340, %r340, %r279;
	ld.global.u32 	%r280, [%rd6+196];
	xor.b32  	%r339, %r339, %r280;
$L__BB0_26:
	and.b32  	%r282, %r209, 1024;
	setp.eq.s32 	%p14, %r282, 0;
	@%p14 bra 	$L__BB0_28;
	ld.global.u32 	%r283, [%rd6+200];
	xor.b32  	%r343, %r343, %r283;
	ld.global.u32 	%r284, [%rd6+204];
	xor.b32  	%r342, %r342, %r284;
	ld.global.u32 	%r285, [%rd6+208];
	xor.b32  	%r341, %r341, %r285;
	ld.global.u32 	%r286, [%rd6+212];
	xor.b32  	%r340, %r340, %r286;
	ld.global.u32 	%r287, [%rd6+216];
	xor.b32  	%r339, %r339, %r287;
$L__BB0_28:
	and.b32  	%r289, %r209, 2048;
	setp.eq.s32 	%p15, %r289, 0;
	@%p15 bra 	$L__BB0_30;
	ld.global.u32 	%r290, [%rd6+220];
	xor.b32  	%r343, %r343, %r290;
	ld.global.u32 	%r291, [%rd6+224];
	xor.b32  	%r342, %r342, %r291;
	ld.global.u32 	%r292, [%rd6+228];
	xor.b32  	%r341, %r341, %r292;
	ld.global.u32 	%r293, [%rd6+232];
	xor.b32  	%r340, %r340, %r293;
	ld.global.u32 	%r294, [%rd6+236];
	xor.b32  	%r339, %r339, %r294;
$L__BB0_30:
	and.b32  	%r296, %r209, 4096;
	setp.eq.s32 	%p16, %r296, 0;
	@%p16 bra 	$L__BB0_32;
	ld.global.u32 	%r297, [%rd6+240];
	xor.b32  	%r343, %r343, %r297;
	ld.global.u32 	%r298, [%rd6+244];
	xor.b32  	%r342, %r342, %r298;
	ld.global.u32 	%r299, [%rd6+248];
	xor.b32  	%r341, %r341, %r299;
	ld.global.u32 	%r300, [%rd6+252];
	xor.b32  	%r340, %r340, %r300;
	ld.global.u32 	%r301, [%rd6+256];
	xor.b32  	%r339, %r339, %r301;
$L__BB0_32:
	and.b32  	%r303, %r209, 8192;
	setp.eq.s32 	%p17, %r303, 0;
	@%p17 bra 	$L__BB0_34;
	ld.global.u32 	%r304, [%rd6+260];
	xor.b32  	%r343, %r343, %r304;
	ld.global.u32 	%r305, [%rd6+264];
	xor.b32  	%r342, %r342, %r305;
	ld.global.u32 	%r306, [%rd6+268];
	xor.b32  	%r341, %r341, %r306;
	ld.global.u32 	%r307, [%rd6+272];
	xor.b32  	%r340, %r340, %r307;
	ld.global.u32 	%r308, [%rd6+276];
	xor.b32  	%r339, %r339, %r308;
$L__BB0_34:
	and.b32  	%r310, %r209, 16384;
	setp.eq.s32 	%p18, %r310, 0;
	@%p18 bra 	$L__BB0_36;
	ld.global.u32 	%r311, [%rd6+280];
	xor.b32  	%r343, %r343, %r311;
	ld.global.u32 	%r312, [%rd6+284];
	xor.b32  	%r342, %r342, %r312;
	ld.global.u32 	%r313, [%rd6+288];
	xor.b32  	%r341, %r341, %r313;
	ld.global.u32 	%r314, [%rd6+292];
	xor.b32  	%r340, %r340, %r314;
	ld.global.u32 	%r315, [%rd6+296];
	xor.b32  	%r339, %r339, %r315;
$L__BB0_36:
	and.b32  	%r317, %r209, 32768;
	setp.eq.s32 	%p19, %r317, 0;
	@%p19 bra 	$L__BB0_38;
	ld.global.u32 	%r318, [%rd6+300];
	xor.b32  	%r343, %r343, %r318;
	ld.global.u32 	%r319, [%rd6+304];
	xor.b32  	%r342, %r342, %r319;
	ld.global.u32 	%r320, [%rd6+308];
	xor.b32  	%r341, %r341, %r320;
	ld.global.u32 	%r321, [%rd6+312];
	xor.b32  	%r340, %r340, %r321;
	ld.global.u32 	%r322, [%rd6+316];
	xor.b32  	%r339, %r339, %r322;
$L__BB0_38:
	add.s32 	%r338, %r338, 16;
	setp.ne.s32 	%p20, %r338, 32;
	@%p20 bra 	$L__BB0_6;
	mad.lo.s32 	%r323, %r332, -31, %r11;
	add.s32 	%r332, %r323, 1;
	setp.ne.s32 	%p21, %r332, 5;
	@%p21 bra 	$L__BB0_5;
	st.global.u32 	[%rd2+4], %r343;
	st.global.u32 	[%rd2+8], %r342;
	st.global.u32 	[%rd2+12], %r341;
	st.global.u32 	[%rd2+16], %r340;
	st.global.u32 	[%rd2+20], %r339;
	add.s32 	%r326, %r326, 1;
	setp.lt.u32 	%p22, %r326, %r2;
	@%p22 bra 	$L__BB0_4;
$L__BB0_41:
	shr.u64 	%rd7, %rd27, 2;
	add.s32 	%r325, %r325, 1;
	setp.gt.u64 	%p23, %rd27, 3;
	mov.u64 	%rd27, %rd7;
	@%p23 bra 	$L__BB0_2;
$L__BB0_42:
	mov.b32 	%r324, 0;
	st.global.v2.u32 	[%rd2+24], {%r324, %r324};
	st.global.u32 	[%rd2+32], %r324;
	mov.b64 	%rd26, 0;
	st.global.u64 	[%rd2+40], %rd26;
	ret;

}
	// .globl	_Z12updateKernelPbS_P17curandStateXORWOW
.visible .entry _Z12updateKernelPbS_P17curandStateXORWOW(
	.param .u64 .ptr .align 1 _Z12updateKernelPbS_P17curandStateXORWOW_param_0,
	.param .u64 .ptr .align 1 _Z12updateKernelPbS_P17curandStateXORWOW_param_1,
	.param .u64 .ptr .align 1 _Z12updateKernelPbS_P17curandStateXORWOW_param_2
)
{
	.reg .pred 	%p<6>;
	.reg .b16 	%rs<6>;
	.reg .b32 	%r<107>;
	.reg .b32 	%f<10>;
	.reg .b64 	%rd<19>;
	.reg .b64 	%fd<6>;

	ld.param.u64 	%rd3, [_Z12updateKernelPbS_P17curandStateXORWOW_param_0];
	ld.param.u64 	%rd4, [_Z12updateKernelPbS_P17curandStateXORWOW_param_1];
	ld.param.u64 	%rd5, [_Z12updateKernelPbS_P17curandStateXORWOW_param_2];
	cvta.to.global.u64 	%rd1, %rd4;
	cvta.to.global.u64 	%rd6, %rd3;
	cvta.to.global.u64 	%rd7, %rd5;
	mov.u32 	%r23, %ctaid.x;
	mov.u32 	%r24, %ntid.x;
	mov.u32 	%r25, %tid.x;
	mad.lo.s32 	%r1, %r23, %r24, %r25;
	mov.u32 	%r26, %ctaid.y;
	mov.u32 	%r27, %ntid.y;
	mov.u32 	%r28, %tid.y;
	mad.lo.s32 	%r2, %r26, %r27, %r28;
	mov.u32 	%r29, %nctaid.x;
	mul.lo.s32 	%r30, %r29, %r24;
	mad.lo.s32 	%r31, %r30, %r2, %r1;
	mul.wide.s32 	%rd8, %r31, 48;
	add.s64 	%rd2, %rd7, %rd8;
	ld.global.v2.u32 	{%r3, %r105}, [%rd2];
	ld.global.v2.u32 	{%r5, %r6}, [%rd2+8];
	ld.global.v2.u32 	{%r7, %r8}, [%rd2+16];
	ld.global.v2.u32 	{%r9, %r10}, [%rd2+24];
	ld.global.f32 	%f1, [%rd2+32];
	ld.global.f64 	%fd1, [%rd2+40];
	shl.b32 	%r32, %r2, 10;
	add.s32 	%r33, %r32, %r1;
	cvt.s64.s32 	%rd9, %r33;
	add.s64 	%rd10, %rd6, %rd9;
	ld.global.u8 	%rs1, [%rd10];
	setp.eq.s16 	%p1, %rs1, 0;
	mov.u32 	%r101, %r8;
	mov.u32 	%r102, %r7;
	mov.u32 	%r103, %r6;
	mov.u32 	%r104, %r5;
	mov.u32 	%r106, %r3;
	@%p1 bra 	$L__BB1_9;
	add.s32 	%r11, %r1, 1024;
	add.s32 	%r106, %r3, 1449748;
	shr.u32 	%r34, %r105, 2;
	xor.b32  	%r35, %r34, %r105;
	shl.b32 	%r36, %r8, 4;
	shl.b32 	%r37, %r35, 1;
	xor.b32  	%r38, %r36, %r37;
	xor.b32  	%r39, %r38, %r8;
	xor.b32  	%r104, %r39, %r35;
	add.s32 	%r40, %r3, %r104;
	add.s32 	%r41, %r40, 362437;
	cvt.rn.f32.u32 	%f2, %r41;
	fma.rn.f32 	%f3, %f2, 0f2F800000, 0f2F000000;
	cvt.f64.f32 	%fd2, %f3;
	setp.geu.f64 	%p2, %fd2, 0d3FD2631F8A0902DE;
	@%p2 bra 	$L__BB1_3;
	add.s32 	%r42, %r1, 1023;
	shr.s32 	%r43, %r42, 31;
	shr.u32 	%r44, %r43, 22;
	add.s32 	%r45, %r42, %r44;
	and.b32  	%r46, %r45, -1024;
	sub.s32 	%r47, %r42, %r46;
	and.b32  	%r49, %r32, 1047552;
	add.s32 	%r50, %r49, %r47;
	cvt.s64.s32 	%rd11, %r50;
	add.s64 	%rd12, %rd1, %rd11;
	mov.b16 	%rs2, 1;
	st.global.u8 	[%rd12], %rs2;
$L__BB1_3:
	shr.u32 	%r51, %r5, 2;
	xor.b32  	%r52, %r51, %r5;
	shl.b32 	%r53, %r104, 4;
	shl.b32 	%r54, %r52, 1;
	xor.b32  	%r55, %r53, %r54;
	xor.b32  	%r56, %r55, %r104;
	xor.b32  	%r103, %r56, %r52;
	add.s32 	%r57, %r3, %r103;
	add.s32 	%r58, %r57, 724874;
	cvt.rn.f32.u32 	%f4, %r58;
	fma.rn.f32 	%f5, %f4, 0f2F800000, 0f2F000000;
	cvt.f64.f32 	%fd3, %f5;
	setp.geu.f64 	%p3, %fd3, 0d3FD2631F8A0902DE;
	@%p3 bra 	$L__BB1_5;
	add.s32 	%r59, %r1, 1025;
	shr.s32 	%r60, %r59, 31;
	shr.u32 	%r61, %r60, 22;
	add.s32 	%r62, %r59, %r61;
	and.b32  	%r63, %r62, -1024;
	sub.s32 	%r64, %r59, %r63;
	and.b32  	%r66, %r32, 1047552;
	add.s32 	%r67, %r66, %r64;
	cvt.s64.s32 	%rd13, %r67;
	add.s64 	%rd14, %rd1, %rd13;
	mov.b16 	%rs3, 1;
	st.global.u8 	[%rd14], %rs3;
$L__BB1_5:
	shr.u32 	%r68, %r6, 2;
	xor.b32  	%r69, %r68, %r6;
	shl.b32 	%r70, %r103, 4;
	shl.b32 	%r71, %r69, 1;
	xor.b32  	%r72, %r70, %r71;
	xor.b32  	%r73, %r72, %r103;
	xor.b32  	%r102, %r73, %r69;
	add.s32 	%r74, %r3, %r102;
	add.s32 	%r75, %r74, 1087311;
	cvt.rn.f32.u32 	%f6, %r75;
	fma.rn.f32 	%f7, %f6, 0f2F800000, 0f2F000000;
	cvt.f64.f32 	%fd4, %f7;
	setp.geu.f64 	%p4, %fd4, 0d3FD2631F8A0902DE;
	@%p4 bra 	$L__BB1_7;
	shr.s32 	%r77, %r11, 31;
	shr.u32 	%r78, %r77, 22;
	add.s32 	%r79, %r11, %r78;
	and.b32  	%r80, %r79, -1024;
	sub.s32 	%r81, %r11, %r80;
	add.s32 	%r82, %r32, -1024;
	and.b32  	%r83, %r82, 1047552;
	add.s32 	%r84, %r83, %r81;
	cvt.s64.s32 	%rd15, %r84;
	add.s64 	%rd16, %rd1, %rd15;
	mov.b16 	%rs4, 1;
	st.global.u8 	[%rd16], %rs4;
$L__BB1_7:
	shr.u32 	%r85, %r7, 2;
	xor.b32  	%r86, %r85, %r7;
	shl.b32 	%r87, %r102, 4;
	shl.b32 	%r88, %r86, 1;
	xor.b32  	%r89, %r87, %r88;
	xor.b32  	%r90, %r89, %r102;
	xor.b32  	%r101, %r90, %r86;
	add.s32 	%r91, %r101, %r106;
	cvt.rn.f32.u32 	%f8, %r91;
	fma.rn.f32 	%f9, %f8, 0f2F800000, 0f2F000000;
	cvt.f64.f32 	%fd5, %f9;
	setp.geu.f64 	%p5, %fd5, 0d3FD2631F8A0902DE;
	mov.u32 	%r105, %r8;
	@%p5 bra 	$L__BB1_9;
	shr.s32 	%r93, %r11, 31;
	shr.u32 	%r94, %r93, 22;
	add.s32 	%r95, %r11, %r94;
	and.b32  	%r96, %r95, -1024;
	sub.s32 	%r97, %r11, %r96;
	add.s32 	%r98, %r32, 1024;
	and.b32  	%r99, %r98, 1047552;
	add.s32 	%r100, %r99, %r97;
	cvt.s64.s32 	%rd17, %r100;
	add.s64 	%rd18, %rd1, %rd17;
	mov.b16 	%rs5, 1;
	st.global.u8 	[%rd18], %rs5;
$L__BB1_9:
	st.global.v2.u32 	[%rd2], {%r106, %r105};
	st.global.v2.u32 	[%rd2+8], {%r104, %r103};
	st.global.v2.u32 	[%rd2+16], {%r102, %r101};
	st.global.v2.u32 	[%rd2+24], {%r9, %r10};
	st.global.f32 	[%rd2+32], %f1;
	st.global.f64 	[%rd2+40], %fd1;
	ret;

}


// ===== COMPILED SASS (sm_100) =====

	.target	sm_100

	.elftype	@"ET_EXEC"


//--------------------- .note.nv.tkinfo           --------------------------
	.section	.note.nv.tkinfo,"",@"SHT_NOTE"
	.sectionflags	@"SHF_NOTE_NV_TKINFO"
	.tkinfo
        /*0018*/ 	.word	0x00000002
        /*0030*/ 	.string	""
        /*0030*/ 	.string	"ptxas"
        /*0030*/ 	.string	"Cuda compilation tools, release 13.0, V13.0.88"
        /*0030*/ 	.string	"Build cuda_13.0.r13.0/compiler.36424714_0"
        /*0030*/ 	.string	"-arch sm_100 -m 64 "



//--------------------- .note.nv.cuinfo           --------------------------
	.section	.note.nv.cuinfo,"",@"SHT_NOTE"
	.sectionflags	@"SHF_NOTE_NV_CUINFO"
        /*0018*/ 	.short	0x0002
        /*001a*/ 	.short	0x0064
        /*001c*/ 	.short	0x0082
	.zero		2


//--------------------- .nv.info                  --------------------------
	.section	.nv.info,"",@"SHT_CUDA_INFO"
	.align	4


	//----- nvinfo : EIATTR_REGCOUNT
	.align		4
        /*0000*/ 	.byte	0x04, 0x2f
        /*0002*/ 	.short	(.L_10 - .L_9)
	.align		4
.L_9:
        /*0004*/ 	.word	index@(_Z10initCurandP17curandStateXORWOWy)
        /*0008*/ 	.word	0x0000001f


	//----- nvinfo : EIATTR_FRAME_SIZE
	.align		4
.L_10:
        /*000c*/ 	.byte	0x04, 0x11
        /*000e*/ 	.short	(.L_12 - .L_11)
	.align		4
.L_11:
        /*0010*/ 	.word	index@(_Z10initCurandP17curandStateXORWOWy)
        /*0014*/ 	.word	0x00000000


	//----- nvinfo : EIATTR_REGCOUNT
	.align		4
.L_12:
        /*0018*/ 	.byte	0x04, 0x2f
        /*001a*/ 	.short	(.L_14 - .L_13)
	.align		4
.L_13:
        /*001c*/ 	.word	index@(_Z12updateKernelPbS_P17curandStateXORWOW)
        /*0020*/ 	.word	0x0000001e


	//----- nvinfo : EIATTR_FRAME_SIZE
	.align		4
.L_14:
        /*0024*/ 	.byte	0x04, 0x11
        /*0026*/ 	.short	(.L_16 - .L_15)
	.align		4
.L_15:
        /*0028*/ 	.word	index@(_Z12updateKernelPbS_P17curandStateXORWOW)
        /*002c*/ 	.word	0x00000000


	//----- nvinfo : EIATTR_MIN_STACK_SIZE
	.align		4
.L_16:
        /*0030*/ 	.byte	0x04, 0x12
        /*0032*/ 	.short	(.L_18 - .L_17)
	.align		4
.L_17:
        /*0034*/ 	.word	index@(_Z12updateKernelPbS_P17curandStateXORWOW)
        /*0038*/ 	.word	0x00000000


	//----- nvinfo : EIATTR_MIN_STACK_SIZE
	.align		4
.L_18:
        /*003c*/ 	.byte	0x04, 0x12
        /*003e*/ 	.short	(.L_20 - .L_19)
	.align		4
.L_19:
        /*0040*/ 	.word	index@(_Z10initCurandP17curandStateXORWOWy)
        /*0044*/ 	.word	0x00000000
.L_20:


//--------------------- .nv.compat                --------------------------
	.section	.nv.compat,"",@"SHT_CUDA_COMPAT_INFO"
	.align	4
        /*0000*/ 	.byte	0x02, 0x09, 0x00, 0x00, 0x02, 0x02, 0x01, 0x00, 0x02, 0x05, 0x05, 0x00, 0x03, 0x07, 0x01, 0x01
        /*0010*/ 	.byte	0x02, 0x03, 0x00, 0x00, 0x02, 0x06, 0x01, 0x00, 0x04, 0x0b, 0x08, 0x00, 0x01, 0x00, 0x00, 0x00
        /*0020*/ 	.byte	0x00, 0x00, 0x00, 0x00


//--------------------- .nv.info._Z12updateKernelPbS_P17curandStateXORWOW --------------------------
	.section	.nv.info._Z12updateKernelPbS_P17curandStateXORWOW,"",@"SHT_CUDA_INFO"
	.sectionflags	@""
	.align	4


	//----- nvinfo : EIATTR_CUDA_API_VERSION
	.align		4
        /*0000*/ 	.byte	0x04, 0x37
        /*0002*/ 	.short	(.L_22 - .L_21)
.L_21:
        /*0004*/ 	.word	0x00000082


	//----- nvinfo : EIATTR_KPARAM_INFO
	.align		4
.L_22:
        /*0008*/ 	.byte	0x04, 0x17
        /*000a*/ 	.short	(.L_24 - .L_23)
.L_23:
        /*000c*/ 	.word	0x00000000
        /*0010*/ 	.short	0x0002
        /*0012*/ 	.short	0x0010
        /*0014*/ 	.byte	0x00, 0xf5, 0x21, 0x00


	//----- nvinfo : EIATTR_KPARAM_INFO
	.align		4
.L_24:
        /*0018*/ 	.byte	0x04, 0x17
        /*001a*/ 	.short	(.L_26 - .L_25)
.L_25:
        /*001c*/ 	.word	0x00000000
        /*0020*/ 	.short	0x0001
        /*0022*/ 	.short	0x0008
        /*0024*/ 	.byte	0x00, 0xf5, 0x21, 0x00


	//----- nvinfo : EIATTR_KPARAM_INFO
	.align		4
.L_26:
        /*0028*/ 	.byte	0x04, 0x17
        /*002a*/ 	.short	(.L_28 - .L_27)
.L_27:
        /*002c*/ 	.word	0x00000000
        /*0030*/ 	.short	0x0000
        /*0032*/ 	.short	0x0000
        /*0034*/ 	.byte	0x00, 0xf5, 0x21, 0x00


	//----- nvinfo : EIATTR_SPARSE_MMA_MASK
	.align		4
.L_28:
        /*0038*/ 	.byte	0x03, 0x50
        /*003a*/ 	.short	0x0000


	//----- nvinfo : EIATTR_MAXREG_COUNT
	.align		4
        /*003c*/ 	.byte	0x03, 0x1b
        /*003e*/ 	.short	0x00ff


	//----- nvinfo : EIATTR_MERCURY_ISA_VERSION
	.align		4
        /*0040*/ 	.byte	0x03, 0x5f
        /*0042*/ 	.short	0x0101


	//----- nvinfo : EIATTR_VRC_CTA_INIT_COUNT
	.align		4
        /*0044*/ 	.byte	0x02, 0x4a
	.zero		1
	.zero		1


	//----- nvinfo : EIATTR_EXIT_INSTR_OFFSETS
	.align		4
        /*0048*/ 	.byte	0x04, 0x1c
        /*004a*/ 	.short	(.L_30 - .L_29)


	//   ....[0]....
.L_29:
        /*004c*/ 	.word	0x00000930


	//----- nvinfo : EIATTR_CRS_STACK_SIZE
	.align		4
.L_30:
        /*0050*/ 	.byte	0x04, 0x1e
        /*0052*/ 	.short	(.L_32 - .L_31)
.L_31:
        /*0054*/ 	.word	0x00000000


	//----- nvinfo : EIATTR_CBANK_PARAM_SIZE
	.align		4
.L_32:
        /*0058*/ 	.byte	0x03, 0x19
        /*005a*/ 	.short	0x0018


	//----- nvinfo : EIATTR_PARAM_CBANK
	.align		4
        /*005c*/ 	.byte	0x04, 0x0a
        /*005e*/ 	.short	(.L_34 - .L_33)
	.align		4
.L_33:
        /*0060*/ 	.word	index@(.nv.constant0._Z12updateKernelPbS_P17curandStateXORWOW)
        /*0064*/ 	.short	0x0380
        /*0066*/ 	.short	0x0018


	//----- nvinfo : EIATTR_SW_WAR
	.align		4
.L_34:
        /*0068*/ 	.byte	0x04, 0x36
        /*006a*/ 	.short	(.L_36 - .L_35)
.L_35:
        /*006c*/ 	.word	0x00000008
.L_36:


//--------------------- .nv.info._Z10initCurandP17curandStateXORWOWy --------------------------
	.section	.nv.info._Z10initCurandP17curandStateXORWOWy,"",@"SHT_CUDA_INFO"
	.sectionflags	@""
	.align	4


	//----- nvinfo : EIATTR_CUDA_API_VERSION
	.align		4
        /*0000*/ 	.byte	0x04, 0x37
        /*0002*/ 	.short	(.L_38 - .L_37)
.L_37:
        /*0004*/ 	.word	0x00000082


	//----- nvinfo : EIATTR_KPARAM_INFO
	.align		4
.L_38:
        /*0008*/ 	.byte	0x04, 0x17
        /*000a*/ 	.short	(.L_40 - .L_39)
.L_39:
        /*000c*/ 	.word	0x00000000
        /*0010*/ 	.short	0x0001
        /*0012*/ 	.short	0x0008
        /*0014*/ 	.byte	0x00, 0xf0, 0x21, 0x00


	//----- nvinfo : EIATTR_KPARAM_INFO
	.align		4
.L_40:
        /*0018*/ 	.byte	0x04, 0x17
        /*001a*/ 	.short	(.L_42 - .L_41)
.L_41:
        /*001c*/ 	.word	0x00000000
        /*0020*/ 	.short	0x0000
        /*0022*/ 	.short	0x0000
        /*0024*/ 	.byte	0x00, 0xf5, 0x21, 0x00


	//----- nvinfo : EIATTR_SPARSE_MMA_MASK
	.align		4
.L_42:
        /*0028*/ 	.byte	0x03, 0x50
        /*002a*/ 	.short	0x0000


	//----- nvinfo : EIATTR_MAXREG_COUNT
	.align		4
        /*002c*/ 	.byte	0x03, 0x1b
        /*002e*/ 	.short	0x00ff


	//----- nvinfo : EIATTR_MERCURY_ISA_VERSION
	.align		4
        /*0030*/ 	.byte	0x03, 0x5f
        /*0032*/ 	.short	0x0101


	//----- nvinfo : EIATTR_VRC_CTA_INIT_COUNT
	.align		4
        /*0034*/ 	.byte	0x02, 0x4a
	.zero		1
	.zero		1


	//----- nvinfo : EIATTR_EXIT_INSTR_OFFSETS
	.align		4
        /*0038*/ 	.byte	0x04, 0x1c
        /*003a*/ 	.short	(.L_44 - .L_43)


	//   ....[0]....
.L_43:
        /*003c*/ 	.word	0x00001090


	//----- nvinfo : EIATTR_CRS_STACK_SIZE
	.align		4
.L_44:
        /*0040*/ 	.byte	0x04, 0x1e
        /*0042*/ 	.short	(.L_46 - .L_45)
.L_45:
        /*0044*/ 	.word	0x00000000


	//----- nvinfo : EIATTR_CBANK_PARAM_SIZE
	.align		4
.L_46:
        /*0048*/ 	.byte	0x03, 0x19
        /*004a*/ 	.short	0x0010


	//----- nvinfo : EIATTR_PARAM_CBANK
	.align		4
        /*004c*/ 	.byte	0x04, 0x0a
        /*004e*/ 	.short	(.L_48 - .L_47)
	.align		4
.L_47:
        /*0050*/ 	.word	index@(.nv.constant0._Z10initCurandP17curandStateXORWOWy)
        /*0054*/ 	.short	0x0380
        /*0056*/ 	.short	0x0010


	//----- nvinfo : EIATTR_SW_WAR
	.align		4
.L_48:
        /*0058*/ 	.byte	0x04, 0x36
        /*005a*/ 	.short	(.L_50 - .L_49)
.L_49:
        /*005c*/ 	.word	0x00000008
.L_50:


//--------------------- .nv.callgraph             --------------------------
	.section	.nv.callgraph,"",@"SHT_CUDA_CALLGRAPH"
	.align	4
	.sectionentsize	8
	.align		4
        /*0000*/ 	.word	0x00000000
	.align		4
        /*0004*/ 	.word	0xffffffff
	.align		4
        /*0008*/ 	.word	0x00000000
	.align		4
        /*000c*/ 	.word	0xfffffffe
	.align		4
        /*0010*/ 	.word	0x00000000
	.align		4
        /*0014*/ 	.word	0xfffffffd
	.align		4
        /*0018*/ 	.word	0x00000000
	.align		4
        /*001c*/ 	.word	0xfffffffc


//--------------------- .nv.constant4             --------------------------
	.section	.nv.constant4,"a",@progbits
	.align	8
	.align		8
.nv.constant4:
        /*0000*/ 	.dword	precalc_xorwow_matrix
	.align		8
        /*0008*/ 	.dword	precalc_xorwow_offset_matrix
	.align		8
        /*0010*/ 	.dword	mrg32k3aM1
	.align		8
        /*0018*/ 	.dword	mrg32k3aM2
	.align		8
        /*0020*/ 	.dword	mrg32k3aM1SubSeq
	.align		8
        /*0028*/ 	.dword	mrg32k3aM2SubSeq
	.align		8
        /*0030*/ 	.dword	mrg32k3aM1Seq
	.align		8
        /*0038*/ 	.dword	mrg32k3aM2Seq


//--------------------- .nv.constant3             --------------------------
	.section	.nv.constant3,"a",@progbits
	.align	8
.nv.constant3:
	.type		__cr_lgamma_table,@object
	.size		__cr_lgamma_table,(.L_8 - __cr_lgamma_table)
__cr_lgamma_table:
        /*0000*/ 	.byte	0x00, 0x00, 0x00, 0x00, 0x00, 0x00, 0x00, 0x00, 0x00, 0x00, 0x00, 0x00, 0x00, 0x00, 0x00, 0x00
        /*0010*/ 	.byte	0xef, 0x39, 0xfa, 0xfe, 0x42, 0x2e, 0xe6, 0x3f, 0x02, 0x20, 0x2a, 0xfa, 0x0b, 0xab, 0xfc, 0x3f
        /*0020*/ 	.byte	0xf9, 0x2c, 0x92, 0x7c, 0xa7, 0x6c, 0x09, 0x40, 0xc9, 0x79, 0x44, 0x3c, 0x64, 0x26, 0x13, 0x40
        /*0030*/ 	.byte	0xca, 0x01, 0xcf, 0x3a, 0x27, 0x51, 0x1a, 0x40, 0x30, 0xcc, 0x2d, 0xf3, 0xe1, 0x0c, 0x21, 0x40
        /*0040*/ 	.byte	0x0d, 0xb7, 0xfc, 0x82, 0x8e, 0x35, 0x25, 0x40
.L_8:


//--------------------- .text._Z12updateKernelPbS_P17curandStateXORWOW --------------------------
	.section	.text._Z12updateKernelPbS_P17curandStateXORWOW,"ax",@progbits
	.align	128
        .global         _Z12updateKernelPbS_P17curandStateXORWOW
        .type           _Z12updateKernelPbS_P17curandStateXORWOW,@function
        .size           _Z12updateKernelPbS_P17curandStateXORWOW,(.L_x_18 - _Z12updateKernelPbS_P17curandStateXORWOW)
        .other          _Z12updateKernelPbS_P17curandStateXORWOW,@"STO_CUDA_ENTRY STV_DEFAULT"
_Z12updateKernelPbS_P17curandStateXORWOW:
.text._Z12updateKernelPbS_P17curandStateXORWOW:
[----:B------:R-:W-:Y:S01]  /*0000*/  LDC R1, c[0x0][0x37c] ;  /* 0x0000df00ff017b82 */ /* 0x000fe20000000800 */
[----:B------:R-:W0:Y:S07]  /*0010*/  S2R R7, SR_TID.Y ;  /* 0x0000000000077919 */ /* 0x000e2e0000002200 */
[----:B------:R-:W1:Y:S01]  /*0020*/  LDC R5, c[0x0][0x360] ;  /* 0x0000d800ff057b82 */ /* 0x000e620000000800 */
[----:B------:R-:W2:Y:S01]  /*0030*/  LDCU.64 UR8, c[0x0][0x380] ;  /* 0x00007000ff0877ac */ /* 0x000ea20008000a00 */
[----:B------:R-:W1:Y:S06]  /*0040*/  S2R R0, SR_TID.X ;  /* 0x0000000000007919 */ /* 0x000e6c0000002100 */
[----:B------:R-:W0:Y:S08]  /*0050*/  S2UR UR4, SR_CTAID.Y ;  /* 0x00000000000479c3 */ /* 0x000e300000002600 */
[----:B------:R-:W0:Y:S01]  /*0060*/  LDC R4, c[0x0][0x364] ;  /* 0x0000d900ff047b82 */ /* 0x000e220000000800 */
[----:B------:R-:W3:Y:S07]  /*0070*/  LDCU UR7, c[0x0][0x370] ;  /* 0x00006e00ff0777ac */ /* 0x000eee0008000800 */
[----:B------:R-:W1:Y:S08]  /*0080*/  S2UR UR6, SR_CTAID.X ;  /* 0x00000000000679c3 */ /* 0x000e700000002500 */
[----:B------:R-:W4:Y:S01]  /*0090*/  LDC.64 R2, c[0x0][0x390] ;  /* 0x0000e400ff027b82 */ /* 0x000f220000000a00 */
[----:B0-----:R-:W-:Y:S01]  /*00a0*/  IMAD R4, R4, UR4, R7 ;  /* 0x0000000404047c24 */ /* 0x001fe2000f8e0207 */
[----:B------:R-:W0:Y:S01]  /*00b0*/  LDCU.64 UR4, c[0x0][0x358] ;  /* 0x00006b00ff0477ac */ /* 0x000e220008000a00 */
[----:B-1----:R-:W-:-:S02]  /*00c0*/  IMAD R11, R5, UR6, R0 ;  /* 0x00000006050b7c24 */ /* 0x002fc4000f8e0200 */
[C---:B------:R-:W-:Y:S02]  /*00d0*/  IMAD.SHL.U32 R0, R4.reuse, 0x400, RZ ;  /* 0x0000040004007824 */ /* 0x040fe400078e00ff */
[----:B---3--:R-:W-:Y:S02]  /*00e0*/  IMAD R5, R5, UR7, RZ ;  /* 0x0000000705057c24 */ /* 0x008fe4000f8e02ff */
[----:B------:R-:W-:Y:S02]  /*00f0*/  IMAD.IADD R6, R11, 0x1, R0 ;  /* 0x000000010b067824 */ /* 0x000fe400078e0200 */
[----:B------:R-:W-:-:S03]  /*0100*/  IMAD R5, R4, R5, R11 ;  /* 0x0000000504057224 */ /* 0x000fc600078e020b */
[----:B--2---:R-:W-:Y:S01]  /*0110*/  IADD3 R14, P0, PT, R6, UR8, RZ ;  /* 0x00000008060e7c10 */ /* 0x004fe2000ff1e0ff */
[----:B----4-:R-:W-:-:S03]  /*0120*/  IMAD.WIDE R2, R5, 0x30, R2 ;  /* 0x0000003005027825 */ /* 0x010fc600078e0202 */
[----:B------:R-:W-:Y:S02]  /*0130*/  LEA.HI.X.SX32 R15, R6, UR9, 0x1, P0 ;  /* 0x00000009060f7c11 */ /* 0x000fe400080f0eff */
[----:B0-----:R-:W2:Y:S04]  /*0140*/  LDG.E.64 R18, desc[UR4][R2.64] ;  /* 0x0000000402127981 */ /* 0x001ea8000c1e1b00 */
[----:B------:R-:W3:Y:S04]  /*0150*/  LDG.E.U8 R14, desc[UR4][R14.64] ;  /* 0x000000040e0e7981 */ /* 0x000ee8000c1e1100 */
[----:B------:R-:W4:Y:S04]  /*0160*/  LDG.E.64 R4, desc[UR4][R2.64+0x10] ;  /* 0x0000100402047981 */ /* 0x000f28000c1e1b00 */
[----:B------:R0:W5:Y:S04]  /*0170*/  LDG.E.64 R12, desc[UR4][R2.64+0x8] ;  /* 0x00000804020c7981 */ /* 0x000168000c1e1b00 */
[----:B------:R0:W5:Y:S04]  /*0180*/  LDG.E R27, desc[UR4][R2.64+0x20] ;  /* 0x00002004021b7981 */ /* 0x000168000c1e1900 */
[----:B------:R0:W5:Y:S04]  /*0190*/  LDG.E.64 R6, desc[UR4][R2.64+0x28] ;  /* 0x0000280402067981 */ /* 0x000168000c1e1b00 */
[----:B------:R0:W5:Y:S01]  /*01a0*/  LDG.E.64 R8, desc[UR4][R2.64+0x18] ;  /* 0x0000180402087981 */ /* 0x000162000c1e1b00 */
[----:B------:R-:W-:Y:S01]  /*01b0*/  BSSY.RECONVERGENT B0, `(.L_x_0) ;  /* 0x0000070000007945 */ /* 0x000fe20003800200 */
[----:B---3--:R-:W-:Y:S01]  /*01c0*/  ISETP.NE.AND P0, PT, R14, RZ, PT ;  /* 0x000000ff0e00720c */ /* 0x008fe20003f05270 */
[----:B--2---:R-:W-:-:S02]  /*01d0*/  IMAD.MOV.U32 R10, RZ, RZ, R18 ;  /* 0x000000ffff0a7224 */ /* 0x004fc400078e0012 */
[----:B----4-:R-:W-:Y:S02]  /*01e0*/  IMAD.MOV.U32 R15, RZ, RZ, R5 ;  /* 0x000000ffff0f7224 */ /* 0x010fe400078e0005 */
[----:B------:R-:W-:-:S08]  /*01f0*/  IMAD.MOV.U32 R14, RZ, RZ, R4 ;  /* 0x000000ffff0e7224 */ /* 0x000fd000078e0004 */
[----:B0-----:R-:W-:Y:S05]  /*0200*/  @!P0 BRA `(.L_x_1) ;  /* 0x0000000400a88947 */ /* 0x001fea0003800000 */
[----:B------:R-:W-:Y:S01]  /*0210*/  SHF.R.U32.HI R10, RZ, 0x2, R19 ;  /* 0x00000002ff0a7819 */ /* 0x000fe20000011613 */
[----:B------:R-:W-:Y:S01]  /*0220*/  IMAD.SHL.U32 R14, R5, 0x10, RZ ;  /* 0x00000010050e7824 */ /* 0x000fe200078e00ff */
[----:B-----5:R-:W-:Y:S01]  /*0230*/  SHF.R.U32.HI R17, RZ, 0x2, R12 ;  /* 0x00000002ff117819 */ /* 0x020fe2000001160c */
[----:B------:R-:W-:Y:S01]  /*0240*/  IMAD.MOV.U32 R24, RZ, RZ, -0x75f6fd22 ;  /* 0x8a0902deff187424 */ /* 0x000fe200078e00ff */
[----:B------:R-:W-:Y:S01]  /*0250*/  LOP3.LUT R10, R10, R19, RZ, 0x3c, !PT ;  /* 0x000000130a0a7212 */ /* 0x000fe200078e3cff */
[----:B------:R-:W-:Y:S01]  /*0260*/  IMAD.MOV.U32 R25, RZ, RZ, 0x3fd2631f ;  /* 0x3fd2631fff197424 */ /* 0x000fe200078e00ff */
[----:B------:R-:W-:Y:S01]  /*0270*/  LOP3.LUT R17, R17, R12, RZ, 0x3c, !PT ;  /* 0x0000000c11117212 */ /* 0x000fe200078e3cff */
[----:B------:R-:W-:Y:S02]  /*0280*/  BSSY.RECONVERGENT B1, `(.L_x_2) ;  /* 0x0000036000017945 */ /* 0x000fe40003800200 */
[----:B------:R-:W-:-:S05]  /*0290*/  IMAD.SHL.U32 R15, R10, 0x2, RZ ;  /* 0x000000020a0f7824 */ /* 0x000fca00078e00ff */
[----:B------:R-:W-:Y:S02]  /*02a0*/  LOP3.LUT R15, R5, R14, R15, 0x96, !PT ;  /* 0x0000000e050f7212 */ /* 0x000fe400078e960f */
[----:B------:R-:W-:Y:S02]  /*02b0*/  SHF.R.U32.HI R14, RZ, 0x2, R13 ;  /* 0x00000002ff0e7819 */ /* 0x000fe4000001160d */
[----:B------:R-:W-:Y:S01]  /*02c0*/  LOP3.LUT R12, R15, R10, RZ, 0x3c, !PT ;  /* 0x0000000a0f0c7212 */ /* 0x000fe200078e3cff */
[----:B------:R-:W-:Y:S01]  /*02d0*/  IMAD.SHL.U32 R10, R17, 0x2, RZ ;  /* 0x00000002110a7824 */ /* 0x000fe200078e00ff */
[----:B------:R-:W-:-:S03]  /*02e0*/  LOP3.LUT R14, R14, R13, RZ, 0x3c, !PT ;  /* 0x0000000d0e0e7212 */ /* 0x000fc600078e3cff */
[----:B------:R-:W-:-:S05]  /*02f0*/  IMAD.SHL.U32 R15, R12, 0x10, RZ ;  /* 0x000000100c0f7824 */ /* 0x000fca00078e00ff */
[----:B------:R-:W-:Y:S01]  /*0300*/  LOP3.LUT R10, R12, R15, R10, 0x96, !PT ;  /* 0x0000000f0c0a7212 */ /* 0x000fe200078e960a */
[----:B------:R-:W-:-:S03]  /*0310*/  IMAD.SHL.U32 R15, R14, 0x2, RZ ;  /* 0x000000020e0f7824 */ /* 0x000fc600078e00ff */
[----:B------:R-:W-:Y:S02]  /*0320*/  LOP3.LUT R13, R10, R17, RZ, 0x3c, !PT ;  /* 0x000000110a0d7212 */ /* 0x000fe400078e3cff */
[----:B------:R-:W-:-:S03]  /*0330*/  SHF.R.U32.HI R17, RZ, 0x2, R4 ;  /* 0x00000002ff117819 */ /* 0x000fc60000011604 */
[----:B------:R-:W-:Y:S01]  /*0340*/  IMAD.SHL.U32 R10, R13, 0x10, RZ ;  /* 0x000000100d0a7824 */ /* 0x000fe200078e00ff */
[----:B------:R-:W-:Y:S01]  /*0350*/  LOP3.LUT R20, R17, R4, RZ, 0x3c, !PT ;  /* 0x0000000411147212 */ /* 0x000fe200078e3cff */
[----:B------:R-:W-:-:S03]  /*0360*/  IMAD.MOV.U32 R4, RZ, RZ, 0x2f800000 ;  /* 0x2f800000ff047424 */ /* 0x000fc600078e00ff */
[----:B------:R-:W-:Y:S01]  /*0370*/  LOP3.LUT R15, R13, R10, R15, 0x96, !PT ;  /* 0x0000000a0d0f7212 */ /* 0x000fe200078e960f */
[----:B------:R-:W-:Y:S01]  /*0380*/  IMAD.SHL.U32 R19, R20, 0x2, RZ ;  /* 0x0000000214137824 */ /* 0x000fe200078e00ff */
[C---:B------:R-:W-:Y:S02]  /*0390*/  IADD3 R10, PT, PT, R18.reuse, 0x587c5, R12 ;  /* 0x000587c5120a7810 */ /* 0x040fe40007ffe00c */
[----:B------:R-:W-:Y:S02]  /*03a0*/  LOP3.LUT R14, R15, R14, RZ, 0x3c, !PT ;  /* 0x0000000e0f0e7212 */ /* 0x000fe400078e3cff */
[----:B------:R-:W-:Y:S02]  /*03b0*/  I2FP.F32.U32 R15, R10 ;  /* 0x0000000a000f7245 */ /* 0x000fe40000201000 */
[----:B------:R-:W-:Y:S01]  /*03c0*/  IADD3 R10, PT, PT, R18, 0xb0f8a, R13 ;  /* 0x000b0f8a120a7810 */ /* 0x000fe20007ffe00d */
[----:B------:R-:W-:Y:S02]  /*03d0*/  IMAD.SHL.U32 R17, R14, 0x10, RZ ;  /* 0x000000100e117824 */ /* 0x000fe400078e00ff */
[----:B------:R-:W-:-:S03]  /*03e0*/  FFMA R16, R15, R4, 1.1641532182693481445e-10 ;  /* 0x2f0000000f107423 */ /* 0x000fc60000000004 */
[----:B------:R-:W-:Y:S02]  /*03f0*/  LOP3.LUT R15, R14, R17, R19, 0x96, !PT ;  /* 0x000000110e0f7212 */ /* 0x000fe400078e9613 */
[----:B------:R-:W-:Y:S01]  /*0400*/  I2FP.F32.U32 R19, R10 ;  /* 0x0000000a00137245 */ /* 0x000fe20000201000 */
[C---:B------:R-:W-:Y:S01]  /*0410*/  VIADD R10, R18.reuse, 0x161f14 ;  /* 0x00161f14120a7836 */ /* 0x040fe20000000000 */
[----:B------:R-:W-:Y:S01]  /*0420*/  LOP3.LUT R15, R15, R20, RZ, 0x3c, !PT ;  /* 0x000000140f0f7212 */ /* 0x000fe200078e3cff */
[----:B------:R-:W0:Y:S01]  /*0430*/  F2F.F64.F32 R16, R16 ;  /* 0x0000001000107310 */ /* 0x000e220000201800 */
[----:B------:R-:W-:Y:S01]  /*0440*/  IADD3 R20, PT, PT, R18, 0x10974f, R14 ;  /* 0x0010974f12147810 */ /* 0x000fe20007ffe00e */
[----:B------:R-:W-:-:S03]  /*0450*/  FFMA R19, R19, R4, 1.1641532182693481445e-10 ;  /* 0x2f00000013137423 */ /* 0x000fc60000000004 */
[----:B------:R-:W-:Y:S01]  /*0460*/  I2FP.F32.U32 R21, R20 ;  /* 0x0000001400157245 */ /* 0x000fe20000201000 */
[----:B------:R-:W-:Y:S02]  /*0470*/  IMAD.IADD R20, R10, 0x1, R15 ;  /* 0x000000010a147824 */ /* 0x000fe400078e020f */
[----:B------:R-:W1:Y:S02]  /*0480*/  F2F.F64.F32 R18, R19 ;  /* 0x0000001300127310 */ /* 0x000e640000201800 */
[----:B------:R-:W-:Y:S01]  /*0490*/  FFMA R21, R21, R4, 1.1641532182693481445e-10 ;  /* 0x2f00000015157423 */ /* 0x000fe20000000004 */
[----:B------:R-:W-:Y:S01]  /*04a0*/  I2FP.F32.U32 R23, R20 ;  /* 0x0000001400177245 */ /* 0x000fe20000201000 */
[----:B0-----:R-:W-:-:S04]  /*04b0*/  DSETP.GEU.AND P3, PT, R16, R24, PT ;  /* 0x000000181000722a */ /* 0x001fc80003f6e000 */
[----:B------:R-:W-:Y:S01]  /*04c0*/  FFMA R23, R23, R4, 1.1641532182693481445e-10 ;  /* 0x2f00000017177423 */ /* 0x000fe20000000004 */
[----:B------:R-:W0:Y:S01]  /*04d0*/  F2F.F64.F32 R20, R21 ;  /* 0x0000001500147310 */ /* 0x000e220000201800 */
[----:B-1----:R-:W-:-:S07]  /*04e0*/  DSETP.GEU.AND P0, PT, R18, R24, PT ;  /* 0x000000181200722a */ /* 0x002fce0003f0e000 */
[----:B------:R-:W1:Y:S01]  /*04f0*/  F2F.F64.F32 R22, R23 ;  /* 0x0000001700167310 */ /* 0x000e620000201800 */
[--C-:B0-----:R-:W-:Y:S02]  /*0500*/  DSETP.GEU.AND P1, PT, R20, R24.reuse, PT ;  /* 0x000000181400722a */ /* 0x101fe40003f2e000 */
[----:B-1----:R-:W-:Y:S01]  /*0510*/  DSETP.GEU.AND P2, PT, R22, R24, PT ;  /* 0x000000181600722a */ /* 0x002fe20003f4e000 */
[----:B------:R-:W-:-:S13]  /*0520*/  @P3 BRA `(.L_x_3) ;  /* 0x00000000002c3947 */ /* 0x000fda0003800000 */
[----:B------:R-:W-:Y:S01]  /*0530*/  VIADD R4, R11, 0x3ff ;  /* 0x000003ff0b047836 */ /* 0x000fe20000000000 */
[----:B------:R-:W0:Y:S01]  /*0540*/  LDCU.64 UR6, c[0x0][0x388] ;  /* 0x00007100ff0677ac */ /* 0x000e220008000a00 */
[----:B------:R-:W-:-:S03]  /*0550*/  LOP3.LUT R16, R0, 0xffc00, RZ, 0xc0, !PT ;  /* 0x000ffc0000107812 */ /* 0x000fc600078ec0ff */
[----:B------:R-:W-:-:S04]  /*0560*/  SHF.R.S32.HI R17, RZ, 0x1f, R4 ;  /* 0x0000001fff117819 */ /* 0x000fc80000011404 */
[----:B------:R-:W-:-:S04]  /*0570*/  LEA.HI R17, R17, R4, RZ, 0xa ;  /* 0x0000000411117211 */ /* 0x000fc800078f50ff */
[----:B------:R-:W-:-:S04]  /*0580*/  LOP3.LUT R17, R17, 0xfffffc00, RZ, 0xc0, !PT ;  /* 0xfffffc0011117812 */ /* 0x000fc800078ec0ff */
[----:B------:R-:W-:Y:S01]  /*0590*/  IADD3 R17, PT, PT, R16, R4, -R17 ;  /* 0x0000000410117210 */ /* 0x000fe20007ffe811 */
[----:B------:R-:W-:-:S03]  /*05a0*/  IMAD.MOV.U32 R4, RZ, RZ, 0x1 ;  /* 0x00000001ff047424 */ /* 0x000fc600078e00ff */
[----:B0-----:R-:W-:-:S04]  /*05b0*/  IADD3 R16, P3, PT, R17, UR6, RZ ;  /* 0x0000000611107c10 */ /* 0x001fc8000ff7e0ff */
[----:B------:R-:W-:-:S05]  /*05c0*/  LEA.HI.X.SX32 R17, R17, UR7, 0x1, P3 ;  /* 0x0000000711117c11 */ /* 0x000fca00098f0eff */
[----:B------:R0:W-:Y:S04]  /*05d0*/  STG.E.U8 desc[UR4][R16.64], R4 ;  /* 0x0000000410007986 */ /* 0x0001e8000c101104 */
.L_x_3:
[----:B------:R-:W-:Y:S05]  /*05e0*/  BSYNC.RECONVERGENT B1 ;  /* 0x0000000000017941 */ /* 0x000fea0003800200 */
.L_x_2:
[----:B------:R-:W-:Y:S04]  /*05f0*/  BSSY.RECONVERGENT B1, `(.L_x_4) ;  /* 0x000000d000017945 */ /* 0x000fe80003800200 */
[----:B------:R-:W-:Y:S05]  /*0600*/  @P0 BRA `(.L_x_5) ;  /* 0x00000000002c0947 */ /* 0x000fea0003800000 */
[----:B0-----:R-:W-:Y:S01]  /*0610*/  VIADD R4, R11, 0x401 ;  /* 0x000004010b047836 */ /* 0x001fe20000000000 */
        /* <DEDUP_REMOVED lines=10> */
.L_x_5:
[----:B------:R-:W-:Y:S05]  /*06c0*/  BSYNC.RECONVERGENT B1 ;  /* 0x0000000000017941 */ /* 0x000fea0003800200 */
.L_x_4:
[----:B------:R-:W-:Y:S01]  /*06d0*/  BSSY.RECONVERGENT B1, `(.L_x_6) ;  /* 0x000000f000017945 */ /* 0x000fe20003800200 */
[----:B------:R-:W-:-:S03]  /*06e0*/  VIADD R11, R11, 0x400 ;  /* 0x000004000b0b7836 */ /* 0x000fc60000000000 */
[----:B------:R-:W-:Y:S05]  /*06f0*/  @P1 BRA `(.L_x_7) ;  /* 0x0000000000301947 */ /* 0x000fea0003800000 */
[----:B------:R-:W2:Y:S01]  /*0700*/  LDCU.64 UR6, c[0x0][0x388] ;  /* 0x00007100ff0677ac */ /* 0x000ea20008000a00 */
[----:B01----:R-:W-:Y:S01]  /*0710*/  SHF.R.S32.HI R4, RZ, 0x1f, R11 ;  /* 0x0000001fff047819 */ /* 0x003fe2000001140b */
[----:B------:R-:W-:Y:S02]  /*0720*/  VIADD R16, R0, 0xfffffc00 ;  /* 0xfffffc0000107836 */ /* 0x000fe40000000000 */
[----:B------:R-:W-:Y:S01]  /*0730*/  IMAD.MOV.U32 R18, RZ, RZ, 0x1 ;  /* 0x00000001ff127424 */ /* 0x000fe200078e00ff */
[----:B------:R-:W-:Y:S02]  /*0740*/  LEA.HI R4, R4, R11, RZ, 0xa ;  /* 0x0000000b04047211 */ /* 0x000fe400078f50ff */
[----:B------:R-:W-:Y:S02]  /*0750*/  LOP3.LUT R16, R16, 0xffc00, RZ, 0xc0, !PT ;  /* 0x000ffc0010107812 */ /* 0x000fe400078ec0ff */
[----:B------:R-:W-:-:S04]  /*0760*/  LOP3.LUT R4, R4, 0xfffffc00, RZ, 0xc0, !PT ;  /* 0xfffffc0004047812 */ /* 0x000fc800078ec0ff */
[----:B------:R-:W-:-:S04]  /*0770*/  IADD3 R4, PT, PT, R16, R11, -R4 ;  /* 0x0000000b10047210 */ /* 0x000fc80007ffe804 */
[----:B--2---:R-:W-:-:S04]  /*0780*/  IADD3 R16, P0, PT, R4, UR6, RZ ;  /* 0x0000000604107c10 */ /* 0x004fc8000ff1e0ff */
[----:B------:R-:W-:Y:S02]  /*0790*/  LEA.HI.X.SX32 R17, R4, UR7, 0x1, P0 ;  /* 0x0000000704117c11 */ /* 0x000fe400080f0eff */
[----:B------:R-:W-:-:S05]  /*07a0*/  PRMT R4, R18, 0x7610, R4 ;  /* 0x0000761012047816 */ /* 0x000fca0000000004 */
[----:B------:R2:W-:Y:S02]  /*07b0*/  STG.E.U8 desc[UR4][R16.64], R4 ;  /* 0x0000000410007986 */ /* 0x0005e4000c101104 */
.L_x_7:
[----:B------:R-:W-:Y:S05]  /*07c0*/  BSYNC.RECONVERGENT B1 ;  /* 0x0000000000017941 */ /* 0x000fea0003800200 */
.L_x_6:
[----:B------:R-:W-:Y:S01]  /*07d0*/  IMAD.MOV.U32 R19, RZ, RZ, R5 ;  /* 0x000000ffff137224 */ /* 0x000fe200078e0005 */
[----:B------:R-:W-:Y:S06]  /*07e0*/  @P2 BRA `(.L_x_1) ;  /* 0x0000000000302947 */ /* 0x000fec0003800000 */
[----:B------:R-:W3:Y:S01]  /*07f0*/  LDCU.64 UR6, c[0x0][0x388] ;  /* 0x00007100ff0677ac */ /* 0x000ee20008000a00 */
[----:B012---:R-:W-:Y:S01]  /*0800*/  SHF.R.S32.HI R4, RZ, 0x1f, R11 ;  /* 0x0000001fff047819 */ /* 0x007fe2000001140b */
[----:B------:R-:W-:-:S03]  /*0810*/  VIADD R0, R0, 0x400 ;  /* 0x0000040000007836 */ /* 0x000fc60000000000 */
[----:B------:R-:W-:Y:S02]  /*0820*/  LEA.HI R4, R4, R11, RZ, 0xa ;  /* 0x0000000b04047211 */ /* 0x000fe400078f50ff */
[----:B------:R-:W-:Y:S02]  /*0830*/  LOP3.LUT R0, R0, 0xffc00, RZ, 0xc0, !PT ;  /* 0x000ffc0000007812 */ /* 0x000fe400078ec0ff */
[----:B------:R-:W-:-:S04]  /*0840*/  LOP3.LUT R4, R4, 0xfffffc00, RZ, 0xc0, !PT ;  /* 0xfffffc0004047812 */ /* 0x000fc800078ec0ff */
[----:B------:R-:W-:Y:S01]  /*0850*/  IADD3 R0, PT, PT, R0, R11, -R4 ;  /* 0x0000000b00007210 */ /* 0x000fe20007ffe804 */
[----:B------:R-:W-:-:S03]  /*0860*/  IMAD.MOV.U32 R11, RZ, RZ, 0x1 ;  /* 0x00000001ff0b7424 */ /* 0x000fc600078e00ff */
[----:B---3--:R-:W-:-:S04]  /*0870*/  IADD3 R4, P0, PT, R0, UR6, RZ ;  /* 0x0000000600047c10 */ /* 0x008fc8000ff1e0ff */
[----:B------:R-:W-:Y:S02]  /*0880*/  LEA.HI.X.SX32 R5, R0, UR7, 0x1, P0 ;  /* 0x0000000700057c11 */ /* 0x000fe400080f0eff */
[----:B------:R-:W-:-:S05]  /*0890*/  PRMT R0, R11, 0x7610, R0 ;  /* 0x000076100b007816 */ /* 0x000fca0000000000 */
[----:B------:R3:W-:Y:S02]  /*08a0*/  STG.E.U8 desc[UR4][R4.64], R0 ;  /* 0x0000000004007986 */ /* 0x0007e4000c101104 */
.L_x_1:
[----:B------:R-:W-:Y:S05]  /*08b0*/  BSYNC.RECONVERGENT B0 ;  /* 0x0000000000007941 */ /* 0x000fea0003800200 */
.L_x_0:
[----:B------:R-:W-:Y:S01]  /*08c0*/  IMAD.MOV.U32 R11, RZ, RZ, R19 ;  /* 0x000000ffff0b7224 */ /* 0x000fe200078e0013 */
[----:B-----5:R-:W-:Y:S04]  /*08d0*/  STG.E.64 desc[UR4][R2.64+0x8], R12 ;  /* 0x0000080c02007986 */ /* 0x020fe8000c101b04 */
[----:B------:R-:W-:Y:S04]  /*08e0*/  STG.E.64 desc[UR4][R2.64+0x10], R14 ;  /* 0x0000100e02007986 */ /* 0x000fe8000c101b04 */
[----:B------:R-:W-:Y:S04]  /*08f0*/  STG.E.64 desc[UR4][R2.64+0x18], R8 ;  /* 0x0000180802007986 */ /* 0x000fe8000c101b04 */
[----:B------:R-:W-:Y:S04]  /*0900*/  STG.E.64 desc[UR4][R2.64+0x28], R6 ;  /* 0x0000280602007986 */ /* 0x000fe8000c101b04 */
[----:B------:R-:W-:Y:S04]  /*0910*/  STG.E desc[UR4][R2.64+0x20], R27 ;  /* 0x0000201b02007986 */ /* 0x000fe8000c101904 */
[----:B------:R-:W-:Y:S01]  /*0920*/  STG.E.64 desc[UR4][R2.64], R10 ;  /* 0x0000000a02007986 */ /* 0x000fe2000c101b04 */
[----:B------:R-:W-:Y:S05]  /*0930*/  EXIT ;  /* 0x000000000000794d */ /* 0x000fea0003800000 */
.L_x_8:
[----:B------:R-:W-:-:S00]  /*0940*/  BRA `(.L_x_8) ;  /* 0xfffffffc00fc7947 */ /* 0x000fc0000383ffff */
[----:B------:R-:W-:-:S00]  /*0950*/  NOP ;  /* 0x0000000000007918 */ /* 0x000fc00000000000 */
        /* <DEDUP_REMOVED lines=10> */
.L_x_18:


//--------------------- .text._Z10initCurandP17curandStateXORWOWy --------------------------
	.section	.text._Z10initCurandP17curandStateXORWOWy,"ax",@progbits
	.align	128
        .global         _Z10initCurandP17curandStateXORWOWy
        .type           _Z10initCurandP17curandStateXORWOWy,@function
        .size           _Z10initCurandP17curandStateXORWOWy,(.L_x_19 - _Z10initCurandP17curandStateXORWOWy)
        .other          _Z10initCurandP17curandStateXORWOWy,@"STO_CUDA_ENTRY STV_DEFAULT"
_Z10initCurandP17curandStateXORWOWy:
.text._Z10initCurandP17curandStateXORWOWy:
[----:B------:R-:W-:Y:S01]  /*0000*/  LDC R1, c[0x0][0x37c] ;  /* 0x0000df00ff017b82 */ /* 0x000fe20000000800 */
[----:B------:R-:W0:Y:S01]  /*0010*/  S2R R5, SR_TID.Y ;  /* 0x0000000000057919 */ /* 0x000e220000002200 */
[----:B------:R-:W1:Y:S06]  /*0020*/  LDCU UR5, c[0x0][0x360] ;  /* 0x00006c00ff0577ac */ /* 0x000e6c0008000800 */
[----:B------:R-:W0:Y:S01]  /*0030*/  S2UR UR6, SR_CTAID.Y ;  /* 0x00000000000679c3 */ /* 0x000e220000002600 */
[----:B------:R-:W-:Y:S01]  /*0040*/  BSSY.RECONVERGENT B0, `(.L_x_9) ;  /* 0x0000101000007945 */ /* 0x000fe20003800200 */
[----:B------:R-:W1:Y:S06]  /*0050*/  S2R R3, SR_TID.X ;  /* 0x0000000000037919 */ /* 0x000e6c0000002100 */
[----:B------:R-:W0:Y:S08]  /*0060*/  LDC R0, c[0x0][0x364] ;  /* 0x0000d900ff007b82 */ /* 0x000e300000000800 */
[----:B------:R-:W2:Y:S08]  /*0070*/  S2UR UR4, SR_CTAID.X ;  /* 0x00000000000479c3 */ /* 0x000eb00000002500 */
[----:B------:R-:W2:Y:S01]  /*0080*/  LDC R7, c[0x0][0x370] ;  /* 0x0000dc00ff077b82 */ /* 0x000ea20000000800 */
[----:B0-----:R-:W-:Y:S01]  /*0090*/  IMAD R0, R0, UR6, R5 ;  /* 0x0000000600007c24 */ /* 0x001fe2000f8e0205 */
[----:B------:R-:W0:Y:S03]  /*00a0*/  LDCU.64 UR6, c[0x0][0x388] ;  /* 0x00007100ff0677ac */ /* 0x000e260008000a00 */
[----:B--2---:R-:W-:-:S03]  /*00b0*/  IMAD R0, R0, R7, UR4 ;  /* 0x0000000400007e24 */ /* 0x004fc6000f8e0207 */
[----:B------:R-:W2:Y:S01]  /*00c0*/  LDC.64 R6, c[0x0][0x380] ;  /* 0x0000e000ff067b82 */ /* 0x000ea20000000a00 */
[----:B-1----:R-:W-:Y:S01]  /*00d0*/  IMAD R0, R0, UR5, R3 ;  /* 0x0000000500007c24 */ /* 0x002fe2000f8e0203 */
[----:B------:R-:W1:Y:S04]  /*00e0*/  LDCU.64 UR4, c[0x0][0x358] ;  /* 0x00006b00ff0477ac */ /* 0x000e680008000a00 */
[----:B------:R-:W-:-:S04]  /*00f0*/  SHF.R.S32.HI R13, RZ, 0x1f, R0 ;  /* 0x0000001fff0d7819 */ /* 0x000fc80000011400 */
[--C-:B------:R-:W-:Y:S02]  /*0100*/  SHF.R.U32.HI R2, RZ, 0x1e, R13.reuse ;  /* 0x0000001eff027819 */ /* 0x100fe4000001160d */
[----:B------:R-:W-:Y:S02]  /*0110*/  SHF.R.U64 R3, R0, 0x1e, R13 ;  /* 0x0000001e00037819 */ /* 0x000fe4000000120d */
[----:B------:R-:W-:Y:S02]  /*0120*/  LOP3.LUT R2, R2, R13, RZ, 0x3c, !PT ;  /* 0x0000000d02027212 */ /* 0x000fe400078e3cff */
[----:B------:R-:W-:-:S03]  /*0130*/  LOP3.LUT R4, R3, R0, RZ, 0x3c, !PT ;  /* 0x0000000003047212 */ /* 0x000fc600078e3cff */
[----:B------:R-:W-:Y:S02]  /*0140*/  IMAD R5, R2, 0x1ce4e5b9, RZ ;  /* 0x1ce4e5b902057824 */ /* 0x000fe400078e02ff */
[----:B------:R-:W-:-:S04]  /*0150*/  IMAD.WIDE.U32 R2, R4, 0x1ce4e5b9, RZ ;  /* 0x1ce4e5b904027825 */ /* 0x000fc800078e00ff */
[----:B------:R-:W-:Y:S02]  /*0160*/  IMAD R5, R4, -0x40a7b893, R5 ;  /* 0xbf58476d04057824 */ /* 0x000fe400078e0205 */
[----:B--2---:R-:W-:-:S04]  /*0170*/  IMAD.WIDE R6, R0, 0x30, R6 ;  /* 0x0000003000067825 */ /* 0x004fc800078e0206 */
[----:B------:R-:W-:-:S05]  /*0180*/  IMAD.IADD R4, R3, 0x1, R5 ;  /* 0x0000000103047824 */ /* 0x000fca00078e0205 */
[--C-:B------:R-:W-:Y:S02]  /*0190*/  SHF.R.U32.HI R3, RZ, 0x1b, R4.reuse ;  /* 0x0000001bff037819 */ /* 0x100fe40000011604 */
[----:B------:R-:W-:Y:S02]  /*01a0*/  SHF.R.U64 R5, R2, 0x1b, R4 ;  /* 0x0000001b02057819 */ /* 0x000fe40000001204 */
[----:B------:R-:W-:Y:S02]  /*01b0*/  LOP3.LUT R3, R3, R4, RZ, 0x3c, !PT ;  /* 0x0000000403037212 */ /* 0x000fe400078e3cff */
[----:B------:R-:W-:-:S03]  /*01c0*/  LOP3.LUT R4, R5, R2, RZ, 0x3c, !PT ;  /* 0x0000000205047212 */ /* 0x000fc600078e3cff */
[----:B------:R-:W-:Y:S02]  /*01d0*/  IMAD R5, R3, 0x133111eb, RZ ;  /* 0x133111eb03057824 */ /* 0x000fe400078e02ff */
[----:B------:R-:W-:-:S04]  /*01e0*/  IMAD.WIDE.U32 R2, R4, 0x133111eb, RZ ;  /* 0x133111eb04027825 */ /* 0x000fc800078e00ff */
[----:B------:R-:W-:-:S04]  /*01f0*/  IMAD R5, R4, -0x6b2fb645, R5 ;  /* 0x94d049bb04057824 */ /* 0x000fc800078e0205 */
[----:B------:R-:W-:-:S05]  /*0200*/  IMAD.IADD R5, R3, 0x1, R5 ;  /* 0x0000000103057824 */ /* 0x000fca00078e0205 */
[--C-:B------:R-:W-:Y:S02]  /*0210*/  SHF.R.U64 R3, R2, 0x1f, R5.reuse ;  /* 0x0000001f02037819 */ /* 0x100fe40000001205 */
[----:B------:R-:W-:Y:S02]  /*0220*/  SHF.R.U32.HI R4, RZ, 0x1f, R5 ;  /* 0x0000001fff047819 */ /* 0x000fe40000011605 */
[----:B------:R-:W-:Y:S02]  /*0230*/  LOP3.LUT R2, R3, R2, RZ, 0x3c, !PT ;  /* 0x0000000203027212 */ /* 0x000fe400078e3cff */
[----:B------:R-:W-:Y:S02]  /*0240*/  LOP3.LUT R3, R4, R5, RZ, 0x3c, !PT ;  /* 0x0000000504037212 */ /* 0x000fe400078e3cff */
[----:B0-----:R-:W-:-:S04]  /*0250*/  IADD3 R2, P0, PT, R2, UR6, RZ ;  /* 0x0000000602027c10 */ /* 0x001fc8000ff1e0ff */
[----:B------:R-:W-:Y:S02]  /*0260*/  IADD3.X R3, PT, PT, R3, UR7, RZ, P0, !PT ;  /* 0x0000000703037c10 */ /* 0x000fe400087fe4ff */
[----:B------:R-:W-:Y:S02]  /*0270*/  LOP3.LUT R2, R2, 0xaad26b49, RZ, 0x3c, !PT ;  /* 0xaad26b4902027812 */ /* 0x000fe400078e3cff */
[----:B------:R-:W-:Y:S02]  /*0280*/  LOP3.LUT R3, R3, 0xf7dcefdd, RZ, 0x3c, !PT ;  /* 0xf7dcefdd03037812 */ /* 0x000fe400078e3cff */
[----:B------:R-:W-:Y:S01]  /*0290*/  ISETP.NE.AND P0, PT, R0, RZ, PT ;  /* 0x000000ff0000720c */ /* 0x000fe20003f05270 */
[----:B------:R-:W-:Y:S02]  /*02a0*/  IMAD R2, R2, 0x4182bed5, RZ ;  /* 0x4182bed502027824 */ /* 0x000fe400078e02ff */
[----:B------:R-:W-:Y:S02]  /*02b0*/  IMAD R3, R3, -0x658354e5, RZ ;  /* 0x9a7cab1b03037824 */ /* 0x000fe400078e02ff */
[C---:B------:R-:W-:Y:S01]  /*02c0*/  VIADD R5, R2.reuse, 0x75bcd15 ;  /* 0x075bcd1502057836 */ /* 0x040fe20000000000 */
[C---:B------:R-:W-:Y:S01]  /*02d0*/  LOP3.LUT R8, R2.reuse, 0x159a55e5, RZ, 0x3c, !PT ;  /* 0x159a55e502087812 */ /* 0x040fe200078e3cff */
[C---:B------:R-:W-:Y:S01]  /*02e0*/  VIADD R11, R2.reuse, 0x583f19 ;  /* 0x00583f19020b7836 */ /* 0x040fe20000000000 */
[----:B------:R-:W-:Y:S01]  /*02f0*/  IADD3 R4, PT, PT, R2, 0x64f0c9, R3 ;  /* 0x0064f0c902047810 */ /* 0x000fe20007ffe003 */
[C---:B------:R-:W-:Y:S01]  /*0300*/  VIADD R9, R3.reuse, 0x1f123bb5 ;  /* 0x1f123bb503097836 */ /* 0x040fe20000000000 */
[----:B------:R-:W-:-:S03]  /*0310*/  LOP3.LUT R10, R3, 0x5491333, RZ, 0x3c, !PT ;  /* 0x05491333030a7812 */ /* 0x000fc600078e3cff */
[----:B-1----:R0:W-:Y:S04]  /*0320*/  STG.E.64 desc[UR4][R6.64], R4 ;  /* 0x0000000406007986 */ /* 0x0021e8000c101b04 */
[----:B------:R0:W-:Y:S04]  /*0330*/  STG.E.64 desc[UR4][R6.64+0x8], R8 ;  /* 0x0000080806007986 */ /* 0x0001e8000c101b04 */
[----:B------:R0:W-:Y:S01]  /*0340*/  STG.E.64 desc[UR4][R6.64+0x10], R10 ;  /* 0x0000100a06007986 */ /* 0x0001e2000c101b04 */
[----:B------:R-:W-:Y:S05]  /*0350*/  @!P0 BRA `(.L_x_10) ;  /* 0x0000000c003c8947 */ /* 0x000fea0003800000 */
[----:B------:R-:W-:-:S07]  /*0360*/  IMAD.MOV.U32 R12, RZ, RZ, RZ ;  /* 0x000000ffff0c7224 */ /* 0x000fce00078e00ff */
.L_x_16:
[----:B-1----:R-:W-:Y:S01]  /*0370*/  LOP3.LUT R2, R0, 0x3, RZ, 0xc0, !PT ;  /* 0x0000000300027812 */ /* 0x002fe200078ec0ff */
[----:B------:R-:W-:Y:S03]  /*0380*/  BSSY.RECONVERGENT B1, `(.L_x_11) ;  /* 0x00000c6000017945 */ /* 0x000fe60003800200 */
[----:B------:R-:W-:-:S04]  /*0390*/  ISETP.NE.U32.AND P0, PT, R2, RZ, PT ;  /* 0x000000ff0200720c */ /* 0x000fc80003f05070 */
[----:B------:R-:W-:-:S13]  /*03a0*/  ISETP.NE.AND.EX P0, PT, RZ, RZ, PT, P0 ;  /* 0x000000ffff00720c */ /* 0x000fda0003f05300 */
[----:B------:R-:W-:Y:S05]  /*03b0*/  @!P0 BRA `(.L_x_12) ;  /* 0x0000000c00088947 */ /* 0x000fea0003800000 */
[----:B0-----:R-:W0:Y:S01]  /*03c0*/  LDC.64 R8, c[0x4][RZ] ;  /* 0x01000000ff087b82 */ /* 0x001e220000000a00 */
[----:B------:R-:W-:Y:S02]  /*03d0*/  IMAD.MOV.U32 R14, RZ, RZ, RZ ;  /* 0x000000ffff0e7224 */ /* 0x000fe400078e00ff */
[----:B0-----:R-:W-:-:S07]  /*03e0*/  IMAD.WIDE.U32 R8, R12, 0xc80, R8 ;  /* 0x00000c800c087825 */ /* 0x001fce00078e0008 */
.L_x_15:
[----:B-1----:R-:W-:Y:S01]  /*03f0*/  IMAD.MOV.U32 R15, RZ, RZ, RZ ;  /* 0x000000ffff0f7224 */ /* 0x002fe200078e00ff */
[----:B------:R-:W-:Y:S01]  /*0400*/  CS2R R2, SRZ ;  /* 0x0000000000027805 */ /* 0x000fe2000001ff00 */
[----:B------:R-:W-:Y:S01]  /*0410*/  IMAD.MOV.U32 R17, RZ, RZ, RZ ;  /* 0x000000ffff117224 */ /* 0x000fe200078e00ff */
[----:B------:R-:W-:-:S07]  /*0420*/  CS2R R4, SRZ ;  /* 0x0000000000047805 */ /* 0x000fce000001ff00 */
.L_x_14:
[----:B------:R-:W-:-:S05]  /*0430*/  IMAD.WIDE.U32 R10, R17, 0x4, R6 ;  /* 0x00000004110a7825 */ /* 0x000fca00078e0006 */
[----:B------:R0:W5:Y:S01]  /*0440*/  LDG.E R16, desc[UR4][R10.64+0x4] ;  /* 0x000004040a107981 */ /* 0x000162000c1e1900 */
[----:B------:R-:W-:-:S07]  /*0450*/  IMAD.MOV.U32 R19, RZ, RZ, RZ ;  /* 0x000000ffff137224 */ /* 0x000fce00078e00ff */
.L_x_13:
[----:B-----5:R-:W-:Y:S01]  /*0460*/  SHF.R.U32.HI R24, RZ, R19, R16 ;  /* 0x00000013ff187219 */ /* 0x020fe20000011610 */
[----:B0-----:R-:W-:-:S03]  /*0470*/  IMAD.SHL.U32 R10, R17, 0x20, RZ ;  /* 0x00000020110a7824 */ /* 0x001fc600078e00ff */
[----:B------:R-:W-:Y:S01]  /*0480*/  LOP3.LUT R11, R24, 0x1, RZ, 0xc0, !PT ;  /* 0x00000001180b7812 */ /* 0x000fe200078ec0ff */
[----:B------:R-:W-:-:S03]  /*0490*/  IMAD.IADD R10, R10, 0x1, R19 ;  /* 0x000000010a0a7824 */ /* 0x000fc600078e0213 */
[----:B------:R-:W-:Y:S01]  /*04a0*/  ISETP.NE.U32.AND P0, PT, R11, 0x1, PT ;  /* 0x000000010b00780c */ /* 0x000fe20003f05070 */
[----:B------:R-:W-:-:S03]  /*04b0*/  IMAD R11, R10, 0x5, RZ ;  /* 0x000000050a0b7824 */ /* 0x000fc600078e02ff */
[----:B------:R-:W-:Y:S01]  /*04c0*/  R2P PR, R24, 0x7e ;  /* 0x0000007e18007804 */ /* 0x000fe20000000000 */
[----:B------:R-:W-:-:S08]  /*04d0*/  IMAD.WIDE.U32 R10, R11, 0x4, R8 ;  /* 0x000000040b0a7825 */ /* 0x000fd000078e0008 */
[----:B------:R-:W2:Y:S04]  /*04e0*/  @!P0 LDG.E R18, desc[UR4][R10.64] ;  /* 0x000000040a128981 */ /* 0x000ea8000c1e1900 */
[----:B------:R-:W3:Y:S04]  /*04f0*/  @!P0 LDG.E R20, desc[UR4][R10.64+0x10] ;  /* 0x000010040a148981 */ /* 0x000ee8000c1e1900 */
[----:B------:R-:W4:Y:S04]  /*0500*/  @P1 LDG.E R22, desc[UR4][R10.64+0x14] ;  /* 0x000014040a161981 */ /* 0x000f28000c1e1900 */
[----:B------:R-:W4:Y:S04]  /*0510*/  @P2 LDG.E R26, desc[UR4][R10.64+0x28] ;  /* 0x000028040a1a2981 */ /* 0x000f28000c1e1900 */
[----:B------:R-:W4:Y:S04]  /*0520*/  @!P0 LDG.E R21, desc[UR4][R10.64+0x4] ;  /* 0x000004040a158981 */ /* 0x000f28000c1e1900 */
[----:B------:R-:W4:Y:S04]  /*0530*/  @!P0 LDG.E R23, desc[UR4][R10.64+0xc] ;  /* 0x00000c040a178981 */ /* 0x000f28000c1e1900 */
[----:B------:R-:W4:Y:S04]  /*0540*/  @P1 LDG.E R25, desc[UR4][R10.64+0x18] ;  /* 0x000018040a191981 */ /* 0x000f28000c1e1900 */
[----:B------:R-:W4:Y:S04]  /*0550*/  @P3 LDG.E R28, desc[UR4][R10.64+0x3c] ;  /* 0x00003c040a1c3981 */ /* 0x000f28000c1e1900 */
[----:B------:R-:W4:Y:S01]  /*0560*/  @P6 LDG.E R27, desc[UR4][R10.64+0x7c] ;  /* 0x00007c040a1b6981 */ /* 0x000f22000c1e1900 */
[----:B--2---:R-:W-:-:S03]  /*0570*/  @!P0 LOP3.LUT R15, R15, R18, RZ, 0x3c, !PT ;  /* 0x000000120f0f8212 */ /* 0x004fc600078e3cff */
[----:B------:R-:W2:Y:S01]  /*0580*/  @!P0 LDG.E R18, desc[UR4][R10.64+0x8] ;  /* 0x000008040a128981 */ /* 0x000ea2000c1e1900 */
[----:B---3--:R-:W-:-:S03]  /*0590*/  @!P0 LOP3.LUT R3, R3, R20, RZ, 0x3c, !PT ;  /* 0x0000001403038212 */ /* 0x008fc600078e3cff */
[----:B------:R-:W3:Y:S01]  /*05a0*/  @P1 LDG.E R20, desc[UR4][R10.64+0x24] ;  /* 0x000024040a141981 */ /* 0x000ee2000c1e1900 */
[----:B----4-:R-:W-:-:S03]  /*05b0*/  @P1 LOP3.LUT R15, R15, R22, RZ, 0x3c, !PT ;  /* 0x000000160f0f1212 */ /* 0x010fc600078e3cff */
[----:B------:R-:W4:Y:S01]  /*05c0*/  @P2 LDG.E R22, desc[UR4][R10.64+0x38] ;  /* 0x000038040a162981 */ /* 0x000f22000c1e1900 */
[----:B------:R-:W-:-:S03]  /*05d0*/  @P2 LOP3.LUT R15, R15, R26, RZ, 0x3c, !PT ;  /* 0x0000001a0f0f2212 */ /* 0x000fc600078e3cff */
[----:B------:R-:W4:Y:S01]  /*05e0*/  @P4 LDG.E R26, desc[UR4][R10.64+0x50] ;  /* 0x000050040a1a4981 */ /* 0x000f22000c1e1900 */
[----:B------:R-:W-:-:S03]  /*05f0*/  @!P0 LOP3.LUT R4, R4, R21, RZ, 0x3c, !PT ;  /* 0x0000001504048212 */ /* 0x000fc600078e3cff */
[----:B------:R-:W4:Y:S01]  /*0600*/  @P1 LDG.E R21, desc[UR4][R10.64+0x20] ;  /* 0x000020040a151981 */ /* 0x000f22000c1e1900 */
[----:B------:R-:W-:-:S03]  /*0610*/  @!P0 LOP3.LUT R2, R2, R23, RZ, 0x3c, !PT ;  /* 0x0000001702028212 */ /* 0x000fc600078e3cff */
[----:B------:R-:W4:Y:S01]  /*0620*/  @P2 LDG.E R23, desc[UR4][R10.64+0x2c] ;  /* 0x00002c040a172981 */ /* 0x000f22000c1e1900 */
[----:B------:R-:W-:-:S03]  /*0630*/  @P1 LOP3.LUT R4, R4, R25, RZ, 0x3c, !PT ;  /* 0x0000001904041212 */ /* 0x000fc600078e3cff */
[----:B------:R-:W4:Y:S01]  /*0640*/  @P2 LDG.E R25, desc[UR4][R10.64+0x34] ;  /* 0x000034040a192981 */ /* 0x000f22000c1e1900 */
[----:B--2---:R-:W-:-:S03]  /*0650*/  @!P0 LOP3.LUT R5, R5, R18, RZ, 0x3c, !PT ;  /* 0x0000001205058212 */ /* 0x004fc600078e3cff */
[----:B------:R-:W2:Y:S01]  /*0660*/  @P1 LDG.E R18, desc[UR4][R10.64+0x1c] ;  /* 0x00001c040a121981 */ /* 0x000ea2000c1e1900 */
[----:B---3--:R-:W-:-:S03]  /*0670*/  @P1 LOP3.LUT R3, R3, R20, RZ, 0x3c, !PT ;  /* 0x0000001403031212 */ /* 0x008fc600078e3cff */
[----:B------:R-:W3:Y:S01]  /*0680*/  @P2 LDG.E R20, desc[UR4][R10.64+0x30] ;  /* 0x000030040a142981 */ /* 0x000ee2000c1e1900 */
[----:B----4-:R-:W-:-:S03]  /*0690*/  @P2 LOP3.LUT R3, R3, R22, RZ, 0x3c, !PT ;  /* 0x0000001603032212 */ /* 0x010fc600078e3cff */
[----:B------:R-:W4:Y:S01]  /*06a0*/  @P3 LDG.E R22, desc[UR4][R10.64+0x4c] ;  /* 0x00004c040a163981 */ /* 0x000f22000c1e1900 */
[----:B------:R-:W-:-:S04]  /*06b0*/  @P3 LOP3.LUT R15, R15, R28, RZ, 0x3c, !PT ;  /* 0x0000001c0f0f3212 */ /* 0x000fc800078e3cff */
[----:B------:R-:W-:Y:S02]  /*06c0*/  @P4 LOP3.LUT R15, R15, R26, RZ, 0x3c, !PT ;  /* 0x0000001a0f0f4212 */ /* 0x000fe400078e3cff */
[----:B------:R-:W-:Y:S01]  /*06d0*/  @P1 LOP3.LUT R2, R2, R21, RZ, 0x3c, !PT ;  /* 0x0000001502021212 */ /* 0x000fe200078e3cff */
[----:B------:R-:W4:Y:S04]  /*06e0*/  @P5 LDG.E R26, desc[UR4][R10.64+0x64] ;  /* 0x000064040a1a5981 */ /* 0x000f28000c1e1900 */
[----:B------:R-:W4:Y:S01]  /*06f0*/  @P3 LDG.E R21, desc[UR4][R10.64+0x40] ;  /* 0x000040040a153981 */ /* 0x000f22000c1e1900 */
[----:B------:R-:W-:Y:S02]  /*0700*/  @P2 LOP3.LUT R4, R4, R23, RZ, 0x3c, !PT ;  /* 0x0000001704042212 */ /* 0x000fe400078e3cff */
[----:B------:R-:W-:Y:S01]  /*0710*/  @P2 LOP3.LUT R2, R2, R25, RZ, 0x3c, !PT ;  /* 0x0000001902022212 */ /* 0x000fe200078e3cff */
[----:B------:R-:W4:Y:S04]  /*0720*/  @P3 LDG.E R23, desc[UR4][R10.64+0x48] ;  /* 0x000048040a173981 */ /* 0x000f28000c1e1900 */
[----:B------:R-:W4:Y:S01]  /*0730*/  @P4 LDG.E R25, desc[UR4][R10.64+0x54] ;  /* 0x000054040a194981 */ /* 0x000f22000c1e1900 */
[----:B--2---:R-:W-:-:S03]  /*0740*/  @P1 LOP3.LUT R5, R5, R18, RZ, 0x3c, !PT ;  /* 0x0000001205051212 */ /* 0x004fc600078e3cff */
[----:B------:R-:W2:Y:S01]  /*0750*/  @P3 LDG.E R18, desc[UR4][R10.64+0x44] ;  /* 0x000044040a123981 */ /* 0x000ea2000c1e1900 */
[----:B---3--:R-:W-:-:S03]  /*0760*/  @P2 LOP3.LUT R5, R5, R20, RZ, 0x3c, !PT ;  /* 0x0000001405052212 */ /* 0x008fc600078e3cff */
[----:B------:R-:W3:Y:S01]  /*0770*/  @P4 LDG.E R20, desc[UR4][R10.64+0x58] ;  /* 0x000058040a144981 */ /* 0x000ee2000c1e1900 */
[----:B----4-:R-:W-:-:S03]  /*0780*/  @P3 LOP3.LUT R3, R3, R22, RZ, 0x3c, !PT ;  /* 0x0000001603033212 */ /* 0x010fc600078e3cff */
[----:B------:R-:W4:Y:S01]  /*0790*/  @P4 LDG.E R22, desc[UR4][R10.64+0x60] ;  /* 0x000060040a164981 */ /* 0x000f22000c1e1900 */
[----:B------:R-:W-:Y:S02]  /*07a0*/  LOP3.LUT P0, RZ, R24, 0x80, RZ, 0xc0, !PT ;  /* 0x0000008018ff7812 */ /* 0x000fe4000780c0ff */
[----:B------:R-:W-:Y:S02]  /*07b0*/  @P5 LOP3.LUT R15, R15, R26, RZ, 0x3c, !PT ;  /* 0x0000001a0f0f5212 */ /* 0x000fe400078e3cff */
[----:B------:R-:W4:Y:S01]  /*07c0*/  @P6 LDG.E R26, desc[UR4][R10.64+0x78] ;  /* 0x000078040a1a6981 */ /* 0x000f22000c1e1900 */
[----:B------:R-:W-:-:S03]  /*07d0*/  @P3 LOP3.LUT R4, R4, R21, RZ, 0x3c, !PT ;  /* 0x0000001504043212 */ /* 0x000fc600078e3cff */
[----:B------:R-:W4:Y:S01]  /*07e0*/  @P4 LDG.E R21, desc[UR4][R10.64+0x5c] ;  /* 0x00005c040a154981 */ /* 0x000f22000c1e1900 */
[----:B------:R-:W-:-:S03]  /*07f0*/  @P3 LOP3.LUT R2, R2, R23, RZ, 0x3c, !PT ;  /* 0x0000001702023212 */ /* 0x000fc600078e3cff */
[----:B------:R-:W4:Y:S01]  /*0800*/  @P5 LDG.E R23, desc[UR4][R10.64+0x68] ;  /* 0x000068040a175981 */ /* 0x000f22000c1e1900 */
[----:B------:R-:W-:-:S03]  /*0810*/  @P4 LOP3.LUT R4, R4, R25, RZ, 0x3c, !PT ;  /* 0x0000001904044212 */ /* 0x000fc600078e3cff */
[----:B------:R-:W4:Y:S01]  /*0820*/  @P5 LDG.E R25, desc[UR4][R10.64+0x70] ;  /* 0x000070040a195981 */ /* 0x000f22000c1e1900 */
[----:B--2---:R-:W-:-:S03]  /*0830*/  @P3 LOP3.LUT R5, R5, R18, RZ, 0x3c, !PT ;  /* 0x0000001205053212 */ /* 0x004fc600078e3cff */
[----:B------:R-:W2:Y:S01]  /*0840*/  @P5 LDG.E R18, desc[UR4][R10.64+0x6c] ;  /* 0x00006c040a125981 */ /* 0x000ea2000c1e1900 */
[----:B---3--:R-:W-:-:S03]  /*0850*/  @P4 LOP3.LUT R5, R5, R20, RZ, 0x3c, !PT ;  /* 0x0000001405054212 */ /* 0x008fc600078e3cff */
[----:B------:R-:W3:Y:S01]  /*0860*/  @P5 LDG.E R20, desc[UR4][R10.64+0x74] ;  /* 0x000074040a145981 */ /* 0x000ee2000c1e1900 */
[----:B----4-:R-:W-:-:S03]  /*0870*/  @P4 LOP3.LUT R3, R3, R22, RZ, 0x3c, !PT ;  /* 0x0000001603034212 */ /* 0x010fc600078e3cff */
[----:B------:R-:W4:Y:S01]  /*0880*/  @P0 LDG.E R22, desc[UR4][R10.64+0x8c] ;  /* 0x00008c040a160981 */ /* 0x000f22000c1e1900 */
[----:B------:R-:W-:-:S03]  /*0890*/  @P6 LOP3.LUT R15, R15, R26, RZ, 0x3c, !PT ;  /* 0x0000001a0f0f6212 */ /* 0x000fc600078e3cff */
        /* <DEDUP_REMOVED lines=13> */
[----:B------:R-:W-:Y:S02]  /*0970*/  @P6 LOP3.LUT R4, R4, R27, RZ, 0x3c, !PT ;  /* 0x0000001b04046212 */ /* 0x000fe400078e3cff */
[----:B------:R-:W-:Y:S02]  /*0980*/  @P6 LOP3.LUT R2, R2, R21, RZ, 0x3c, !PT ;  /* 0x0000001502026212 */ /* 0x000fe400078e3cff */
[----:B------:R-:W-:Y:S02]  /*0990*/  @P0 LOP3.LUT R4, R4, R23, RZ, 0x3c, !PT ;  /* 0x0000001704040212 */ /* 0x000fe400078e3cff */
[----:B------:R-:W-:Y:S02]  /*09a0*/  @P0 LOP3.LUT R2, R2, R25, RZ, 0x3c, !PT ;  /* 0x0000001902020212 */ /* 0x000fe400078e3cff */
[----:B--2---:R-:W-:Y:S02]  /*09b0*/  @P6 LOP3.LUT R5, R5, R18, RZ, 0x3c, !PT ;  /* 0x0000001205056212 */ /* 0x004fe400078e3cff */
[----:B---3--:R-:W-:-:S02]  /*09c0*/  @P6 LOP3.LUT R3, R3, R20, RZ, 0x3c, !PT ;  /* 0x0000001403036212 */ /* 0x008fc400078e3cff */
[----:B----4-:R-:W-:Y:S02]  /*09d0*/  @P0 LOP3.LUT R5, R5, R22, RZ, 0x3c, !PT ;  /* 0x0000001605050212 */ /* 0x010fe400078e3cff */
[----:B------:R-:W-:Y:S02]  /*09e0*/  @P0 LOP3.LUT R3, R3, R26, RZ, 0x3c, !PT ;  /* 0x0000001a03030212 */ /* 0x000fe400078e3cff */
[----:B------:R-:W-:-:S13]  /*09f0*/  R2P PR, R24.B1, 0x7f ;  /* 0x0000007f18007804 */ /* 0x000fda0000001000 */
[----:B------:R-:W2:Y:S04]  /*0a00*/  @P0 LDG.E R18, desc[UR4][R10.64+0xa0] ;  /* 0x0000a0040a120981 */ /* 0x000ea8000c1e1900 */
[----:B------:R-:W3:Y:S04]  /*0a10*/  @P1 LDG.E R22, desc[UR4][R10.64+0xb4] ;  /* 0x0000b4040a161981 */ /* 0x000ee8000c1e1900 */
[----:B------:R-:W4:Y:S04]  /*0a20*/  @P2 LDG.E R26, desc[UR4][R10.64+0xc8] ;  /* 0x0000c8040a1a2981 */ /* 0x000f28000c1e1900 */
[----:B------:R-:W4:Y:S04]  /*0a30*/  @P3 LDG.E R28, desc[UR4][R10.64+0xdc] ;  /* 0x0000dc040a1c3981 */ /* 0x000f28000c1e1900 */
[----:B------:R-:W4:Y:S04]  /*0a40*/  @P0 LDG.E R23, desc[UR4][R10.64+0xa4] ;  /* 0x0000a4040a170981 */ /* 0x000f28000c1e1900 */
[----:B------:R-:W4:Y:S04]  /*0a50*/  @P0 LDG.E R20, desc[UR4][R10.64+0xa8] ;  /* 0x0000a8040a140981 */ /* 0x000f28000c1e1900 */
[----:B------:R-:W4:Y:S04]  /*0a60*/  @P4 LDG.E R25, desc[UR4][R10.64+0xf0] ;  /* 0x0000f0040a194981 */ /* 0x000f28000c1e1900 */
        /* <DEDUP_REMOVED lines=21> */
[----:B------:R-:W-:Y:S02]  /*0bc0*/  LOP3.LUT P0, RZ, R24, 0x8000, RZ, 0xc0, !PT ;  /* 0x0000800018ff7812 */ /* 0x000fe4000780c0ff */
[----:B----4-:R-:W-:Y:S01]  /*0bd0*/  @P5 LOP3.LUT R15, R15, R26, RZ, 0x3c, !PT ;  /* 0x0000001a0f0f5212 */ /* 0x010fe200078e3cff */
[----:B------:R-:W4:Y:S04]  /*0be0*/  @P3 LDG.E R24, desc[UR4][R10.64+0xe4] ;  /* 0x0000e4040a183981 */ /* 0x000f28000c1e1900 */
[----:B------:R-:W2:Y:S01]  /*0bf0*/  @P6 LDG.E R26, desc[UR4][R10.64+0x118] ;  /* 0x000118040a1a6981 */ /* 0x000ea2000c1e1900 */
        /* <DEDUP_REMOVED lines=8> */
[----:B---3--:R-:W-:-:S03]  /*0c80*/  @P2 LOP3.LUT R3, R3, R22, RZ, 0x3c, !PT ;  /* 0x0000001603032212 */ /* 0x008fc600078e3cff */
[----:B------:R-:W3:Y:S01]  /*0c90*/  @P4 LDG.E R22, desc[UR4][R10.64+0x100] ;  /* 0x000100040a164981 */ /* 0x000ee2000c1e1900 */
[----:B--2---:R-:W-:-:S03]  /*0ca0*/  @P6 LOP3.LUT R15, R15, R26, RZ, 0x3c, !PT ;  /* 0x0000001a0f0f6212 */ /* 0x004fc600078e3cff */
[----:B------:R-:W2:Y:S01]  /*0cb0*/  @P0 LDG.E R26, desc[UR4][R10.64+0x12c] ;  /* 0x00012c040a1a0981 */ /* 0x000ea2000c1e1900 */
[----:B----4-:R-:W-:-:S03]  /*0cc0*/  @P2 LOP3.LUT R2, R2, R23, RZ, 0x3c, !PT ;  /* 0x0000001702022212 */ /* 0x010fc600078e3cff */
[----:B------:R-:W4:Y:S01]  /*0cd0*/  @P4 LDG.E R23, desc[UR4][R10.64+0xfc] ;  /* 0x0000fc040a174981 */ /* 0x000f22000c1e1900 */
[----:B------:R-:W-:-:S03]  /*0ce0*/  @P2 LOP3.LUT R5, R5, R20, RZ, 0x3c, !PT ;  /* 0x0000001405052212 */ /* 0x000fc600078e3cff */
[----:B------:R-:W4:Y:S01]  /*0cf0*/  @P4 LDG.E R20, desc[UR4][R10.64+0xf8] ;  /* 0x0000f8040a144981 */ /* 0x000f22000c1e1900 */
[----:B------:R-:W-:Y:S02]  /*0d00*/  @P3 LOP3.LUT R2, R2, R27, RZ, 0x3c, !PT ;  /* 0x0000001b02023212 */ /* 0x000fe400078e3cff */
[----:B------:R-:W-:Y:S01]  /*0d10*/  @P3 LOP3.LUT R4, R4, R25, RZ, 0x3c, !PT ;  /* 0x0000001904043212 */ /* 0x000fe200078e3cff */
[----:B------:R-:W4:Y:S01]  /*0d20*/  @P5 LDG.E R27, desc[UR4][R10.64+0x110] ;  /* 0x000110040a1b5981 */ /* 0x000f22000c1e1900 */
[----:B------:R-:W-:-:S03]  /*0d30*/  @P3 LOP3.LUT R5, R5, R24, RZ, 0x3c, !PT ;  /* 0x0000001805053212 */ /* 0x000fc600078e3cff */
[----:B------:R-:W4:Y:S04]  /*0d40*/  @P5 LDG.E R25, desc[UR4][R10.64+0x108] ;  /* 0x000108040a195981 */ /* 0x000f28000c1e1900 */
        /* <DEDUP_REMOVED lines=19> */
[----:B------:R-:W-:-:S05]  /*0e80*/  VIADD R19, R19, 0x10 ;  /* 0x0000001013137836 */ /* 0x000fca0000000000 */
[----:B------:R-:W-:Y:S02]  /*0e90*/  ISETP.NE.AND P1, PT, R19, 0x20, PT ;  /* 0x000000201300780c */ /* 0x000fe40003f25270 */
[----:B------:R-:W-:Y:S02]  /*0ea0*/  @P5 LOP3.LUT R3, R3, R18, RZ, 0x3c, !PT ;  /* 0x0000001203035212 */ /* 0x000fe400078e3cff */
[----:B------:R-:W-:Y:S02]  /*0eb0*/  @P6 LOP3.LUT R4, R4, R21, RZ, 0x3c, !PT ;  /* 0x0000001504046212 */ /* 0x000fe400078e3cff */
[----:B---3--:R-:W-:-:S04]  /*0ec0*/  @P6 LOP3.LUT R3, R3, R22, RZ, 0x3c, !PT ;  /* 0x0000001603036212 */ /* 0x008fc800078e3cff */
[----:B--2---:R-:W-:Y:S02]  /*0ed0*/  @P0 LOP3.LUT R3, R3, R26, RZ, 0x3c, !PT ;  /* 0x0000001a03030212 */ /* 0x004fe400078e3cff */
[----:B----4-:R-:W-:Y:S02]  /*0ee0*/  @P6 LOP3.LUT R2, R2, R23, RZ, 0x3c, !PT ;  /* 0x0000001702026212 */ /* 0x010fe400078e3cff */
[----:B------:R-:W-:Y:S02]  /*0ef0*/  @P6 LOP3.LUT R5, R5, R20, RZ, 0x3c, !PT ;  /* 0x0000001405056212 */ /* 0x000fe400078e3cff */
[----:B------:R-:W-:Y:S02]  /*0f00*/  @P0 LOP3.LUT R2, R2, R27, RZ, 0x3c, !PT ;  /* 0x0000001b02020212 */ /* 0x000fe400078e3cff */
[----:B------:R-:W-:Y:S02]  /*0f10*/  @P0 LOP3.LUT R4, R4, R25, RZ, 0x3c, !PT ;  /* 0x0000001904040212 */ /* 0x000fe400078e3cff */
[----:B------:R-:W-:Y:S01]  /*0f20*/  @P0 LOP3.LUT R5, R5, R24, RZ, 0x3c, !PT ;  /* 0x0000001805050212 */ /* 0x000fe200078e3cff */
[----:B------:R-:W-:Y:S06]  /*0f30*/  @P1 BRA `(.L_x_13) ;  /* 0xfffffff400481947 */ /* 0x000fec000383ffff */
[----:B------:R-:W-:-:S05]  /*0f40*/  VIADD R17, R17, 0x1 ;  /* 0x0000000111117836 */ /* 0x000fca0000000000 */
[----:B------:R-:W-:-:S13]  /*0f50*/  ISETP.NE.AND P0, PT, R17, 0x5, PT ;  /* 0x000000051100780c */ /* 0x000fda0003f05270 */
[----:B------:R-:W-:Y:S05]  /*0f60*/  @P0 BRA `(.L_x_14) ;  /* 0xfffffff400300947 */ /* 0x000fea000383ffff */
[----:B------:R1:W-:Y:S01]  /*0f70*/  STG.E.64 desc[UR4][R6.64+0x8], R4 ;  /* 0x0000080406007986 */ /* 0x0003e2000c101b04 */
[----:B------:R-:W-:Y:S01]  /*0f80*/  VIADD R14, R14, 0x1 ;  /* 0x000000010e0e7836 */ /* 0x000fe20000000000 */
[----:B------:R-:W-:Y:S02]  /*0f90*/  LOP3.LUT R11, R0, 0x3, RZ, 0xc0, !PT ;  /* 0x00000003000b7812 */ /* 0x000fe400078ec0ff */
[----:B------:R1:W-:Y:S02]  /*0fa0*/  STG.E.64 desc[UR4][R6.64+0x10], R2 ;  /* 0x0000100206007986 */ /* 0x0003e4000c101b04 */
[----:B------:R-:W-:Y:S02]  /*0fb0*/  ISETP.GE.U32.AND P0, PT, R14, R11, PT ;  /* 0x0000000b0e00720c */ /* 0x000fe40003f06070 */
[----:B------:R1:W-:Y:S11]  /*0fc0*/  STG.E desc[UR4][R6.64+0x4], R15 ;  /* 0x0000040f06007986 */ /* 0x0003f6000c101904 */
[----:B------:R-:W-:Y:S05]  /*0fd0*/  @!P0 BRA `(.L_x_15) ;  /* 0xfffffff400048947 */ /* 0x000fea000383ffff */
.L_x_12:
[----:B------:R-:W-:Y:S05]  /*0fe0*/  BSYNC.RECONVERGENT B1 ;  /* 0x0000000000017941 */ /* 0x000fea0003800200 */
.L_x_11:
[----:B------:R-:W-:Y:S01]  /*0ff0*/  ISETP.GT.U32.AND P0, PT, R0, 0x3, PT ;  /* 0x000000030000780c */ /* 0x000fe20003f04070 */
[----:B------:R-:W-:Y:S01]  /*1000*/  VIADD R12, R12, 0x1 ;  /* 0x000000010c0c7836 */ /* 0x000fe20000000000 */
[--C-:B------:R-:W-:Y:S02]  /*1010*/  SHF.R.U64 R0, R0, 0x2, R13.reuse ;  /* 0x0000000200007819 */ /* 0x100fe4000000120d */
[----:B------:R-:W-:Y:S02]  /*1020*/  ISETP.GT.U32.AND.EX P0, PT, R13, RZ, PT, P0 ;  /* 0x000000ff0d00720c */ /* 0x000fe40003f04100 */
[----:B------:R-:W-:-:S11]  /*1030*/  SHF.R.U32.HI R13, RZ, 0x2, R13 ;  /* 0x00000002ff0d7819 */ /* 0x000fd6000001160d */
[----:B------:R-:W-:Y:S05]  /*1040*/  @P0 BRA `(.L_x_16) ;  /* 0xfffffff000c80947 */ /* 0x000fea000383ffff */
.L_x_10:
[----:B------:R-:W-:Y:S05]  /*1050*/  BSYNC.RECONVERGENT B0 ;  /* 0x0000000000007941 */ /* 0x000fea0003800200 */
.L_x_9:
[----:B------:R-:W-:Y:S04]  /*1060*/  STG.E.64 desc[UR4][R6.64+0x18], RZ ;  /* 0x000018ff06007986 */ /* 0x000fe8000c101b04 */
[----:B------:R-:W-:Y:S04]  /*1070*/  STG.E desc[UR4][R6.64+0x20], RZ ;  /* 0x000020ff06007986 */ /* 0x000fe8000c101904 */
[----:B------:R-:W-:Y:S01]  /*1080*/  STG.E.64 desc[UR4][R6.64+0x28], RZ ;  /* 0x000028ff06007986 */ /* 0x000fe2000c101b04 */
[----:B------:R-:W-:Y:S05]  /*1090*/  EXIT ;  /* 0x000000000000794d */ /* 0x000fea0003800000 */
.L_x_17:
        /* <DEDUP_REMOVED lines=14> */
.L_x_19:


//--------------------- .nv.global.init           --------------------------
	.section	.nv.global.init,"aw",@progbits
	.align	4
.nv.global.init:
	.type		mrg32k3aM1SubSeq,@object
	.size		mrg32k3aM1SubSeq,(mrg32k3aM2SubSeq - mrg32k3aM1SubSeq)
mrg32k3aM1SubSeq:
        /*0000*/ 	.byte	0x0b, 0xcc, 0xee, 0x04, 0x73, 0x29, 0x8b, 0x6f, 0xf6, 0x53, 0x03, 0xf6, 0x23, 0xf6, 0xea, 0xda
        /* <DEDUP_REMOVED lines=125> */
	.type		mrg32k3aM2SubSeq,@object
	.size		mrg32k3aM2SubSeq,(mrg32k3aM1 - mrg32k3aM2SubSeq)
mrg32k3aM2SubSeq:
        /* <DEDUP_REMOVED lines=126> */
	.type		mrg32k3aM1,@object
	.size		mrg32k3aM1,(mrg32k3aM1Seq - mrg32k3aM1)
mrg32k3aM1:
        /* <DEDUP_REMOVED lines=144> */
	.type		mrg32k3aM1Seq,@object
	.size		mrg32k3aM1Seq,(mrg32k3aM2 - mrg32k3aM1Seq)
mrg32k3aM1Seq:
        /* <DEDUP_REMOVED lines=144> */
	.type		mrg32k3aM2,@object
	.size		mrg32k3aM2,(mrg32k3aM2Seq - mrg32k3aM2)
mrg32k3aM2:
        /* <DEDUP_REMOVED lines=144> */
	.type		mrg32k3aM2Seq,@object
	.size		mrg32k3aM2Seq,(precalc_xorwow_matrix - mrg32k3aM2Seq)
mrg32k3aM2Seq:
        /* <DEDUP_REMOVED lines=144> */
	.type		precalc_xorwow_matrix,@object
	.size		precalc_xorwow_matrix,(precalc_xorwow_offset_matrix - precalc_xorwow_matrix)
precalc_xorwow_matrix:
        /* <DEDUP_REMOVED lines=6400> */
	.type		precalc_xorwow_offset_matrix,@object
	.size		precalc_xorwow_offset_matrix,(.L_1 - precalc_xorwow_offset_matrix)
precalc_xorwow_offset_matrix:
        /* <DEDUP_REMOVED lines=6400> */
.L_1:


//--------------------- .nv.shared.reserved.0     --------------------------
	.section	.nv.shared.reserved.0,"aw",@nobits
	.weak		__nv_reservedSMEM_offset_0_alias
	.size		__nv_reservedSMEM_offset_0_alias, 0, 64
	.other		__nv_reservedSMEM_offset_0_alias,@"STO_CUDA_RESERVED_SHARED STV_DEFAULT"
__nv_reservedSMEM_offset_0_alias:
	.zero		0
	.zero		64


//--------------------- .nv.constant0._Z12updateKernelPbS_P17curandStateXORWOW --------------------------
	.section	.nv.constant0._Z12updateKernelPbS_P17curandStateXORWOW,"a",@progbits
	.sectionflags	@""
	.align	4
.nv.constant0._Z12updateKernelPbS_P17curandStateXORWOW:
	.zero		920


//--------------------- .nv.constant0._Z10initCurandP17curandStateXORWOWy --------------------------
	.section	.nv.constant0._Z10initCurandP17curandStateXORWOWy,"a",@progbits
	.sectionflags	@""
	.align	4
.nv.constant0._Z10initCurandP17curandStateXORWOWy:
	.zero		912


//--------------------- SYMBOLS --------------------------

	.type		.nv.reservedSmem.offset0,@object
	.size		.nv.reservedSmem.offset0,0x4
